//
// Generated by NVIDIA NVVM Compiler
//
// Compiler Build ID: CL-36424714
// Cuda compilation tools, release 13.0, V13.0.88
// Based on NVVM 20.0.0
//

.version 9.0
.target sm_100
.address_size 64

	// .globl	_Z11bsum_kernelPKfPfi
.extern .shared .align 16 .b8 s_sum[];

.visible .entry _Z11bsum_kernelPKfPfi(
	.param .u64 .ptr .align 1 _Z11bsum_kernelPKfPfi_param_0,
	.param .u64 .ptr .align 1 _Z11bsum_kernelPKfPfi_param_1,
	.param .u32 _Z11bsum_kernelPKfPfi_param_2
)
{
	.reg .pred 	%p<6>;
	.reg .b32 	%r<15>;
	.reg .b32 	%f<8>;
	.reg .b64 	%rd<9>;

	ld.param.u64 	%rd1, [_Z11bsum_kernelPKfPfi_param_0];
	ld.param.u64 	%rd2, [_Z11bsum_kernelPKfPfi_param_1];
	ld.param.u32 	%r8, [_Z11bsum_kernelPKfPfi_param_2];
	mov.u32 	%r1, %ctaid.x;
	mov.u32 	%r14, %ntid.x;
	mov.u32 	%r3, %tid.x;
	mad.lo.s32 	%r4, %r1, %r14, %r3;
	setp.ge.s32 	%p1, %r4, %r8;
	shl.b32 	%r9, %r3, 2;
	mov.u32 	%r10, s_sum;
	add.s32 	%r5, %r10, %r9;
	@%p1 bra 	$L__BB0_2;
	cvta.to.global.u64 	%rd3, %rd1;
	mul.wide.s32 	%rd4, %r4, 4;
	add.s64 	%rd5, %rd3, %rd4;
	ld.global.f32 	%f1, [%rd5];
	st.shared.f32 	[%r5], %f1;
	bra.uni 	$L__BB0_3;
$L__BB0_2:
	mov.b32 	%r11, 0;
	st.shared.u32 	[%r5], %r11;
$L__BB0_3:
	bar.sync 	0;
	ld.shared.f32 	%f2, [%r5];
	mul.f32 	%f3, %f2, %f2;
	st.shared.f32 	[%r5], %f3;
	bar.sync 	0;
	setp.lt.u32 	%p2, %r14, 2;
	@%p2 bra 	$L__BB0_7;
$L__BB0_4:
	shr.u32 	%r7, %r14, 1;
	setp.ge.u32 	%p3, %r3, %r7;
	@%p3 bra 	$L__BB0_6;
	shl.b32 	%r12, %r7, 2;
	add.s32 	%r13, %r5, %r12;
	ld.shared.f32 	%f4, [%r13];
	ld.shared.f32 	%f5, [%r5];
	add.f32 	%f6, %f4, %f5;
	st.shared.f32 	[%r5], %f6;
$L__BB0_6:
	bar.sync 	0;
	setp.gt.u32 	%p4, %r14, 3;
	mov.u32 	%r14, %r7;
	@%p4 bra 	$L__BB0_4;
$L__BB0_7:
	setp.ne.s32 	%p5, %r3, 0;
	@%p5 bra 	$L__BB0_9;
	ld.shared.f32 	%f7, [s_sum];
	cvta.to.global.u64 	%rd6, %rd2;
	mul.wide.u32 	%rd7, %r1, 4;
	add.s64 	%rd8, %rd6, %rd7;
	st.global.f32 	[%rd8], %f7;
$L__BB0_9:
	ret;

}
	// .globl	_Z10rms_kernelPfS_iif
.visible .entry _Z10rms_kernelPfS_iif(
	.param .u64 .ptr .align 1 _Z10rms_kernelPfS_iif_param_0,
	.param .u64 .ptr .align 1 _Z10rms_kernelPfS_iif_param_1,
	.param .u32 _Z10rms_kernelPfS_iif_param_2,
	.param .u32 _Z10rms_kernelPfS_iif_param_3,
	.param .f32 _Z10rms_kernelPfS_iif_param_4
)
{
	.reg .pred 	%p<7>;
	.reg .b32 	%r<17>;
	.reg .b32 	%f<18>;
	.reg .b64 	%rd<7>;

	ld.param.u64 	%rd2, [_Z10rms_kernelPfS_iif_param_0];
	ld.param.u64 	%rd3, [_Z10rms_kernelPfS_iif_param_1];
	ld.param.u32 	%r9, [_Z10rms_kernelPfS_iif_param_2];
	ld.param.u32 	%r10, [_Z10rms_kernelPfS_iif_param_3];
	ld.param.f32 	%f4, [_Z10rms_kernelPfS_iif_param_4];
	mov.u32 	%r1, %tid.x;
	setp.ge.s32 	%p1, %r1, %r9;
	mov.f32 	%f17, 0f00000000;
	@%p1 bra 	$L__BB1_3;
	mov.u32 	%r2, %ntid.x;
	cvta.to.global.u64 	%rd1, %rd2;
	mov.f32 	%f17, 0f00000000;
	mov.u32 	%r15, %r1;
$L__BB1_2:
	mul.wide.s32 	%rd4, %r15, 4;
	add.s64 	%rd5, %rd1, %rd4;
	ld.global.f32 	%f7, [%rd5];
	add.f32 	%f17, %f17, %f7;
	add.s32 	%r15, %r15, %r2;
	setp.lt.s32 	%p2, %r15, %r9;
	@%p2 bra 	$L__BB1_2;
$L__BB1_3:
	shl.b32 	%r11, %r1, 2;
	mov.u32 	%r12, s_sum;
	add.s32 	%r5, %r12, %r11;
	st.shared.f32 	[%r5], %f17;
	bar.sync 	0;
	mov.u32 	%r16, %ntid.x;
	setp.lt.u32 	%p3, %r16, 2;
	@%p3 bra 	$L__BB1_7;
$L__BB1_4:
	shr.u32 	%r8, %r16, 1;
	setp.ge.u32 	%p4, %r1, %r8;
	@%p4 bra 	$L__BB1_6;
	shl.b32 	%r13, %r8, 2;
	add.s32 	%r14, %r5, %r13;
	ld.shared.f32 	%f8, [%r14];
	ld.shared.f32 	%f9, [%r5];
	add.f32 	%f10, %f8, %f9;
	st.shared.f32 	[%r5], %f10;
$L__BB1_6:
	bar.sync 	0;
	setp.gt.u32 	%p5, %r16, 3;
	mov.u32 	%r16, %r8;
	@%p5 bra 	$L__BB1_4;
$L__BB1_7:
	setp.ne.s32 	%p6, %r1, 0;
	@%p6 bra 	$L__BB1_9;
	ld.shared.f32 	%f11, [s_sum];
	cvt.rn.f32.s32 	%f12, %r10;
	div.rn.f32 	%f13, %f11, %f12;
	add.f32 	%f14, %f4, %f13;
	sqrt.rn.f32 	%f15, %f14;
	cvta.to.global.u64 	%rd6, %rd3;
	st.global.f32 	[%rd6], %f15;
$L__BB1_9:
	ret;

}
	// .globl	_Z15rms_norm_kernelPKfS0_ffPfi
.visible .entry _Z15rms_norm_kernelPKfS0_ffPfi(
	.param .u64 .ptr .align 1 _Z15rms_norm_kernelPKfS0_ffPfi_param_0,
	.param .u64 .ptr .align 1 _Z15rms_norm_kernelPKfS0_ffPfi_param_1,
	.param .f32 _Z15rms_norm_kernelPKfS0_ffPfi_param_2,
	.param .f32 _Z15rms_norm_kernelPKfS0_ffPfi_param_3,
	.param .u64 .ptr .align 1 _Z15rms_norm_kernelPKfS0_ffPfi_param_4,
	.param .u32 _Z15rms_norm_kernelPKfS0_ffPfi_param_5
)
{
	.reg .pred 	%p<2>;
	.reg .b32 	%r<6>;
	.reg .b32 	%f<7>;
	.reg .b64 	%rd<10>;

	ld.param.u64 	%rd1, [_Z15rms_norm_kernelPKfS0_ffPfi_param_0];
	ld.param.u64 	%rd2, [_Z15rms_norm_kernelPKfS0_ffPfi_param_1];
	ld.param.f32 	%f1, [_Z15rms_norm_kernelPKfS0_ffPfi_param_2];
	ld.param.f32 	%f2, [_Z15rms_norm_kernelPKfS0_ffPfi_param_3];
	ld.param.u64 	%rd3, [_Z15rms_norm_kernelPKfS0_ffPfi_param_4];
	ld.param.u32 	%r2, [_Z15rms_norm_kernelPKfS0_ffPfi_param_5];
	mov.u32 	%r3, %ctaid.x;
	mov.u32 	%r4, %ntid.x;
	mov.u32 	%r5, %tid.x;
	mad.lo.s32 	%r1, %r3, %r4, %r5;
	setp.ge.s32 	%p1, %r1, %r2;
	@%p1 bra 	$L__BB2_2;
	cvta.to.global.u64 	%rd4, %rd1;
	cvta.to.global.u64 	%rd5, %rd2;
	cvta.to.global.u64 	%rd6, %rd3;
	mul.wide.s32 	%rd7, %r1, 4;
	add.s64 	%rd8, %rd4, %rd7;
	ld.global.f32 	%f3, [%rd8];
	ld.global.f32 	%f4, [%rd5];
	div.rn.f32 	%f5, %f3, %f4;
	fma.rn.f32 	%f6, %f1, %f5, %f2;
	add.s64 	%rd9, %rd6, %rd7;
	st.global.f32 	[%rd9], %f6;
$L__BB2_2:
	ret;

}


// ===== COMPILED SASS (sm_100) =====

	.target	sm_100

	.elftype	@"ET_EXEC"


//--------------------- .note.nv.tkinfo           --------------------------
	.section	.note.nv.tkinfo,"",@"SHT_NOTE"
	.sectionflags	@"SHF_NOTE_NV_TKINFO"
	.tkinfo
        /*0018*/ 	.word	0x00000002
        /*0030*/ 	.string	""
        /*0030*/ 	.string	"ptxas"
        /*0030*/ 	.string	"Cuda compilation tools, release 13.0, V13.0.88"
        /*0030*/ 	.string	"Build cuda_13.0.r13.0/compiler.36424714_0"
        /*0030*/ 	.string	"-arch sm_100 -m 64 "



//--------------------- .note.nv.cuinfo           --------------------------
	.section	.note.nv.cuinfo,"",@"SHT_NOTE"
	.sectionflags	@"SHF_NOTE_NV_CUINFO"
        /*0018*/ 	.short	0x0002
        /*001a*/ 	.short	0x0064
        /*001c*/ 	.short	0x0082
	.zero		2


//--------------------- .nv.info                  --------------------------
	.section	.nv.info,"",@"SHT_CUDA_INFO"
	.align	4


	//----- nvinfo : EIATTR_REGCOUNT
	.align		4
        /*0000*/ 	.byte	0x04, 0x2f
        /*0002*/ 	.short	(.L_1 - .L_0)
	.align		4
.L_0:
        /*0004*/ 	.word	index@(_Z11bsum_kernelPKfPfi)
        /*0008*/ 	.word	0x0000000a


	//----- nvinfo : EIATTR_FRAME_SIZE
	.align		4
.L_1:
        /*000c*/ 	.byte	0x04, 0x11
        /*000e*/ 	.short	(.L_3 - .L_2)
	.align		4
.L_2:
        /*0010*/ 	.word	index@(_Z11bsum_kernelPKfPfi)
        /*0014*/ 	.word	0x00000000


	//----- nvinfo : EIATTR_REGCOUNT
	.align		4
.L_3:
        /*0018*/ 	.byte	0x04, 0x2f
        /*001a*/ 	.short	(.L_5 - .L_4)
	.align		4
.L_4:
        /*001c*/ 	.word	index@(_Z10rms_kernelPfS_iif)
        /*0020*/ 	.word	0x0000000e


	//----- nvinfo : EIATTR_FRAME_SIZE
	.align		4
.L_5:
        /*0024*/ 	.byte	0x04, 0x11
        /*0026*/ 	.short	(.L_7 - .L_6)
	.align		4
.L_6:
        /*0028*/ 	.word	index@($__internal_2_$__cuda_sm3x_div_rn_noftz_f32_slowpath)
        /*002c*/ 	.word	0x00000000


	//----- nvinfo : EIATTR_FRAME_SIZE
	.align		4
.L_7:
        /*0030*/ 	.byte	0x04, 0x11
        /*0032*/ 	.short	(.L_9 - .L_8)
	.align		4
.L_8:
        /*0034*/ 	.word	index@($__internal_1_$__cuda_sm20_sqrt_rn_f32_slowpath)
        /*0038*/ 	.word	0x00000000


	//----- nvinfo : EIATTR_FRAME_SIZE
	.align		4
.L_9:
        /*003c*/ 	.byte	0x04, 0x11
        /*003e*/ 	.short	(.L_11 - .L_10)
	.align		4
.L_10:
        /*0040*/ 	.word	index@(_Z10rms_kernelPfS_iif)
        /*0044*/ 	.word	0x00000000


	//----- nvinfo : EIATTR_REGCOUNT
	.align		4
.L_11:
        /*0048*/ 	.byte	0x04, 0x2f
        /*004a*/ 	.short	(.L_13 - .L_12)
	.align		4
.L_12:
        /*004c*/ 	.word	index@(_Z15rms_norm_kernelPKfS0_ffPfi)
        /*0050*/ 	.word	0x00000010


	//----- nvinfo : EIATTR_FRAME_SIZE
	.align		4
.L_13:
        /*0054*/ 	.byte	0x04, 0x11
        /*0056*/ 	.short	(.L_15 - .L_14)
	.align		4
.L_14:
        /*0058*/ 	.word	index@($__internal_0_$__cuda_sm3x_div_rn_noftz_f32_slowpath)
        /*005c*/ 	.word	0x00000000


	//----- nvinfo : EIATTR_FRAME_SIZE
	.align		4
.L_15:
        /*0060*/ 	.byte	0x04, 0x11
        /*0062*/ 	.short	(.L_17 - .L_16)
	.align		4
.L_16:
        /*0064*/ 	.word	index@(_Z15rms_norm_kernelPKfS0_ffPfi)
        /*0068*/ 	.word	0x00000000


	//----- nvinfo : EIATTR_MIN_STACK_SIZE
	.align		4
.L_17:
        /*006c*/ 	.byte	0x04, 0x12
        /*006e*/ 	.short	(.L_19 - .L_18)
	.align		4
.L_18:
        /*0070*/ 	.word	index@(_Z15rms_norm_kernelPKfS0_ffPfi)
        /*0074*/ 	.word	0x00000000


	//----- nvinfo : EIATTR_MIN_STACK_SIZE
	.align		4
.L_19:
        /*0078*/ 	.byte	0x04, 0x12
        /*007a*/ 	.short	(.L_21 - .L_20)
	.align		4
.L_20:
        /*007c*/ 	.word	index@(_Z10rms_kernelPfS_iif)
        /*0080*/ 	.word	0x00000000


	//----- nvinfo : EIATTR_MIN_STACK_SIZE
	.align		4
.L_21:
        /*0084*/ 	.byte	0x04, 0x12
        /*0086*/ 	.short	(.L_23 - .L_22)
	.align		4
.L_22:
        /*0088*/ 	.word	index@(_Z11bsum_kernelPKfPfi)
        /*008c*/ 	.word	0x00000000
.L_23:


//--------------------- .nv.compat                --------------------------
	.section	.nv.compat,"",@"SHT_CUDA_COMPAT_INFO"
	.align	4
        /*0000*/ 	.byte	0x02, 0x09, 0x00, 0x00, 0x02, 0x02, 0x01, 0x00, 0x02, 0x05, 0x05, 0x00, 0x03, 0x07, 0x01, 0x01
        /*0010*/ 	.byte	0x02, 0x03, 0x00, 0x00, 0x02, 0x06, 0x01, 0x00, 0x04, 0x0b, 0x08, 0x00, 0x01, 0x00, 0x00, 0x00
        /*0020*/ 	.byte	0x00, 0x00, 0x00, 0x00


//--------------------- .nv.info._Z15rms_norm_kernelPKfS0_ffPfi --------------------------
	.section	.nv.info._Z15rms_norm_kernelPKfS0_ffPfi,"",@"SHT_CUDA_INFO"
	.sectionflags	@""
	.align	4


	//----- nvinfo : EIATTR_CUDA_API_VERSION
	.align		4
        /*0000*/ 	.byte	0x04, 0x37
        /*0002*/ 	.short	(.L_25 - .L_24)
.L_24:
        /*0004*/ 	.word	0x00000082


	//----- nvinfo : EIATTR_KPARAM_INFO
	.align		4
.L_25:
        /*0008*/ 	.byte	0x04, 0x17
        /*000a*/ 	.short	(.L_27 - .L_26)
.L_26:
        /*000c*/ 	.word	0x00000000
        /*0010*/ 	.short	0x0005
        /*0012*/ 	.short	0x0020
        /*0014*/ 	.byte	0x00, 0xf0, 0x11, 0x00


	//----- nvinfo : EIATTR_KPARAM_INFO
	.align		4
.L_27:
        /*0018*/ 	.byte	0x04, 0x17
        /*001a*/ 	.short	(.L_29 - .L_28)
.L_28:
        /*001c*/ 	.word	0x00000000
        /*0020*/ 	.short	0x0004
        /*0022*/ 	.short	0x0018
        /*0024*/ 	.byte	0x00, 0xf5, 0x21, 0x00


	//----- nvinfo : EIATTR_KPARAM_INFO
	.align		4
.L_29:
        /*0028*/ 	.byte	0x04, 0x17
        /*002a*/ 	.short	(.L_31 - .L_30)
.L_30:
        /*002c*/ 	.word	0x00000000
        /*0030*/ 	.short	0x0003
        /*0032*/ 	.short	0x0014
        /*0034*/ 	.byte	0x00, 0xf0, 0x11, 0x00


	//----- nvinfo : EIATTR_KPARAM_INFO
	.align		4
.L_31:
        /*0038*/ 	.byte	0x04, 0x17
        /*003a*/ 	.short	(.L_33 - .L_32)
.L_32:
        /*003c*/ 	.word	0x00000000
        /*0040*/ 	.short	0x0002
        /*0042*/ 	.short	0x0010
        /*0044*/ 	.byte	0x00, 0xf0, 0x11, 0x00


	//----- nvinfo : EIATTR_KPARAM_INFO
	.align		4
.L_33:
        /*0048*/ 	.byte	0x04, 0x17
        /*004a*/ 	.short	(.L_35 - .L_34)
.L_34:
        /*004c*/ 	.word	0x00000000
        /*0050*/ 	.short	0x0001
        /*0052*/ 	.short	0x0008
        /*0054*/ 	.byte	0x00, 0xf5, 0x21, 0x00


	//----- nvinfo : EIATTR_KPARAM_INFO
	.align		4
.L_35:
        /*0058*/ 	.byte	0x04, 0x17
        /*005a*/ 	.short	(.L_37 - .L_36)
.L_36:
        /*005c*/ 	.word	0x00000000
        /*0060*/ 	.short	0x0000
        /*0062*/ 	.short	0x0000
        /*0064*/ 	.byte	0x00, 0xf5, 0x21, 0x00


	//----- nvinfo : EIATTR_SPARSE_MMA_MASK
	.align		4
.L_37:
        /*0068*/ 	.byte	0x03, 0x50
        /*006a*/ 	.short	0x0000


	//----- nvinfo : EIATTR_MAXREG_COUNT
	.align		4
        /*006c*/ 	.byte	0x03, 0x1b
        /*006e*/ 	.short	0x00ff


	//----- nvinfo : EIATTR_MERCURY_ISA_VERSION
	.align		4
        /*0070*/ 	.byte	0x03, 0x5f
        /*0072*/ 	.short	0x0101


	//----- nvinfo : EIATTR_VRC_CTA_INIT_COUNT
	.align		4
        /*0074*/ 	.byte	0x02, 0x4a
	.zero		1
	.zero		1


	//----- nvinfo : EIATTR_EXIT_INSTR_OFFSETS
	.align		4
        /*0078*/ 	.byte	0x04, 0x1c
        /*007a*/ 	.short	(.L_39 - .L_38)


	//   ....[0]....
.L_38:
        /*007c*/ 	.word	0x00000070


	//   ....[1]....
        /*0080*/ 	.word	0x00000200


	//----- nvinfo : EIATTR_CRS_STACK_SIZE
	.align		4
.L_39:
        /*0084*/ 	.byte	0x04, 0x1e
        /*0086*/ 	.short	(.L_41 - .L_40)
.L_40:
        /*0088*/ 	.word	0x00000000


	//----- nvinfo : EIATTR_CBANK_PARAM_SIZE
	.align		4
.L_41:
        /*008c*/ 	.byte	0x03, 0x19
        /*008e*/ 	.short	0x0024


	//----- nvinfo : EIATTR_PARAM_CBANK
	.align		4
        /*0090*/ 	.byte	0x04, 0x0a
        /*0092*/ 	.short	(.L_43 - .L_42)
	.align		4
.L_42:
        /*0094*/ 	.word	index@(.nv.constant0._Z15rms_norm_kernelPKfS0_ffPfi)
        /*0098*/ 	.short	0x0380
        /*009a*/ 	.short	0x0024


	//----- nvinfo : EIATTR_SW_WAR
	.align		4
.L_43:
        /*009c*/ 	.byte	0x04, 0x36
        /*009e*/ 	.short	(.L_45 - .L_44)
.L_44:
        /*00a0*/ 	.word	0x00000008
.L_45:


//--------------------- .nv.info._Z10rms_kernelPfS_iif --------------------------
	.section	.nv.info._Z10rms_kernelPfS_iif,"",@"SHT_CUDA_INFO"
	.sectionflags	@""
	.align	4


	//----- nvinfo : EIATTR_CUDA_API_VERSION
	.align		4
        /*0000*/ 	.byte	0x04, 0x37
        /*0002*/ 	.short	(.L_47 - .L_46)
.L_46:
        /*0004*/ 	.word	0x00000082


	//----- nvinfo : EIATTR_KPARAM_INFO
	.align		4
.L_47:
        /*0008*/ 	.byte	0x04, 0x17
        /*000a*/ 	.short	(.L_49 - .L_48)
.L_48:
        /*000c*/ 	.word	0x00000000
        /*0010*/ 	.short	0x0004
        /*0012*/ 	.short	0x0018
        /*0014*/ 	.byte	0x00, 0xf0, 0x11, 0x00


	//----- nvinfo : EIATTR_KPARAM_INFO
	.align		4
.L_49:
        /*0018*/ 	.byte	0x04, 0x17
        /*001a*/ 	.short	(.L_51 - .L_50)
.L_50:
        /*001c*/ 	.word	0x00000000
        /*0020*/ 	.short	0x0003
        /*0022*/ 	.short	0x0014
        /*0024*/ 	.byte	0x00, 0xf0, 0x11, 0x00


	//----- nvinfo : EIATTR_KPARAM_INFO
	.align		4
.L_51:
        /*0028*/ 	.byte	0x04, 0x17
        /*002a*/ 	.short	(.L_53 - .L_52)
.L_52:
        /*002c*/ 	.word	0x00000000
        /*0030*/ 	.short	0x0002
        /*0032*/ 	.short	0x0010
        /*0034*/ 	.byte	0x00, 0xf0, 0x11, 0x00


	//----- nvinfo : EIATTR_KPARAM_INFO
	.align		4
.L_53:
        /*0038*/ 	.byte	0x04, 0x17
        /*003a*/ 	.short	(.L_55 - .L_54)
.L_54:
        /*003c*/ 	.word	0x00000000
        /*0040*/ 	.short	0x0001
        /*0042*/ 	.short	0x0008
        /*0044*/ 	.byte	0x00, 0xf5, 0x21, 0x00


	//----- nvinfo : EIATTR_KPARAM_INFO
	.align		4
.L_55:
        /*0048*/ 	.byte	0x04, 0x17
        /*004a*/ 	.short	(.L_57 - .L_56)
.L_56:
        /*004c*/ 	.word	0x00000000
        /*0050*/ 	.short	0x0000
        /*0052*/ 	.short	0x0000
        /*0054*/ 	.byte	0x00, 0xf5, 0x21, 0x00


	//----- nvinfo : EIATTR_SPARSE_MMA_MASK
	.align		4
.L_57:
        /*0058*/ 	.byte	0x03, 0x50
        /*005a*/ 	.short	0x0000


	//----- nvinfo : EIATTR_MAXREG_COUNT
	.align		4
        /*005c*/ 	.byte	0x03, 0x1b
        /*005e*/ 	.short	0x00ff


	//----- nvinfo : EIATTR_NUM_BARRIERS
	.align		4
        /*0060*/ 	.byte	0x02, 0x4c
        /*0062*/ 	.byte	0x01
	.zero		1


	//----- nvinfo : EIATTR_MERCURY_ISA_VERSION
	.align		4
        /*0064*/ 	.byte	0x03, 0x5f
        /*0066*/ 	.short	0x0101


	//----- nvinfo : EIATTR_VRC_CTA_INIT_COUNT
	.align		4
        /*0068*/ 	.byte	0x02, 0x4a
	.zero		1
	.zero		1


	//----- nvinfo : EIATTR_EXIT_INSTR_OFFSETS
	.align		4
        /*006c*/ 	.byte	0x04, 0x1c
        /*006e*/ 	.short	(.L_59 - .L_58)


	//   ....[0]....
.L_58:
        /*0070*/ 	.word	0x00000290


	//   ....[1]....
        /*0074*/ 	.word	0x000004a0


	//----- nvinfo : EIATTR_CRS_STACK_SIZE
	.align		4
.L_59:
        /*0078*/ 	.byte	0x04, 0x1e
        /*007a*/ 	.short	(.L_61 - .L_60)
.L_60:
        /*007c*/ 	.word	0x00000000


	//----- nvinfo : EIATTR_CBANK_PARAM_SIZE
	.align		4
.L_61:
        /*0080*/ 	.byte	0x03, 0x19
        /*0082*/ 	.short	0x001c


	//----- nvinfo : EIATTR_PARAM_CBANK
	.align		4
        /*0084*/ 	.byte	0x04, 0x0a
        /*0086*/ 	.short	(.L_63 - .L_62)
	.align		4
.L_62:
        /*0088*/ 	.word	index@(.nv.constant0._Z10rms_kernelPfS_iif)
        /*008c*/ 	.short	0x0380
        /*008e*/ 	.short	0x001c


	//----- nvinfo : EIATTR_SW_WAR
	.align		4
.L_63:
        /*0090*/ 	.byte	0x04, 0x36
        /*0092*/ 	.short	(.L_65 - .L_64)
.L_64:
        /*0094*/ 	.word	0x00000008
.L_65:


//--------------------- .nv.info._Z11bsum_kernelPKfPfi --------------------------
	.section	.nv.info._Z11bsum_kernelPKfPfi,"",@"SHT_CUDA_INFO"
	.sectionflags	@""
	.align	4


	//----- nvinfo : EIATTR_CUDA_API_VERSION
	.align		4
        /*0000*/ 	.byte	0x04, 0x37
        /*0002*/ 	.short	(.L_67 - .L_66)
.L_66:
        /*0004*/ 	.word	0x00000082


	//----- nvinfo : EIATTR_KPARAM_INFO
	.align		4
.L_67:
        /*0008*/ 	.byte	0x04, 0x17
        /*000a*/ 	.short	(.L_69 - .L_68)
.L_68:
        /*000c*/ 	.word	0x00000000
        /*0010*/ 	.short	0x0002
        /*0012*/ 	.short	0x0010
        /*0014*/ 	.byte	0x00, 0xf0, 0x11, 0x00


	//----- nvinfo : EIATTR_KPARAM_INFO
	.align		4
.L_69:
        /*0018*/ 	.byte	0x04, 0x17
        /*001a*/ 	.short	(.L_71 - .L_70)
.L_70:
        /*001c*/ 	.word	0x00000000
        /*0020*/ 	.short	0x0001
        /*0022*/ 	.short	0x0008
        /*0024*/ 	.byte	0x00, 0xf5, 0x21, 0x00


	//----- nvinfo : EIATTR_KPARAM_INFO
	.align		4
.L_71:
        /*0028*/ 	.byte	0x04, 0x17
        /*002a*/ 	.short	(.L_73 - .L_72)
.L_72:
        /*002c*/ 	.word	0x00000000
        /*0030*/ 	.short	0x0000
        /*0032*/ 	.short	0x0000
        /*0034*/ 	.byte	0x00, 0xf5, 0x21, 0x00


	//----- nvinfo : EIATTR_SPARSE_MMA_MASK
	.align		4
.L_73:
        /*0038*/ 	.byte	0x03, 0x50
        /*003a*/ 	.short	0x0000


	//----- nvinfo : EIATTR_MAXREG_COUNT
	.align		4
        /*003c*/ 	.byte	0x03, 0x1b
        /*003e*/ 	.short	0x00ff


	//----- nvinfo : EIATTR_NUM_BARRIERS
	.align		4
        /*0040*/ 	.byte	0x02, 0x4c
        /*0042*/ 	.byte	0x01
	.zero		1


	//----- nvinfo : EIATTR_MERCURY_ISA_VERSION
	.align		4
        /*0044*/ 	.byte	0x03, 0x5f
        /*0046*/ 	.short	0x0101


	//----- nvinfo : EIATTR_VRC_CTA_INIT_COUNT
	.align		4
        /*0048*/ 	.byte	0x02, 0x4a
	.zero		1
	.zero		1


	//----- nvinfo : EIATTR_EXIT_INSTR_OFFSETS
	.align		4
        /*004c*/ 	.byte	0x04, 0x1c
        /*004e*/ 	.short	(.L_75 - .L_74)


	//   ....[0]....
.L_74:
        /*0050*/ 	.word	0x00000250


	//   ....[1]....
        /*0054*/ 	.word	0x000002d0


	//----- nvinfo : EIATTR_CBANK_PARAM_SIZE
	.align		4
.L_75:
        /*0058*/ 	.byte	0x03, 0x19
        /*005a*/ 	.short	0x0014


	//----- nvinfo : EIATTR_PARAM_CBANK
	.align		4
        /*005c*/ 	.byte	0x04, 0x0a
        /*005e*/ 	.short	(.L_77 - .L_76)
	.align		4
.L_76:
        /*0060*/ 	.word	index@(.nv.constant0._Z11bsum_kernelPKfPfi)
        /*0064*/ 	.short	0x0380
        /*0066*/ 	.short	0x0014


	//----- nvinfo : EIATTR_SW_WAR
	.align		4
.L_77:
        /*0068*/ 	.byte	0x04, 0x36
        /*006a*/ 	.short	(.L_79 - .L_78)
.L_78:
        /*006c*/ 	.word	0x00000008
.L_79:


//--------------------- .nv.callgraph             --------------------------
	.section	.nv.callgraph,"",@"SHT_CUDA_CALLGRAPH"
	.align	4
	.sectionentsize	8
	.align		4
        /*0000*/ 	.word	0x00000000
	.align		4
        /*0004*/ 	.word	0xffffffff
	.align		4
        /*0008*/ 	.word	0x00000000
	.align		4
        /*000c*/ 	.word	0xfffffffe
	.align		4
        /*0010*/ 	.word	0x00000000
	.align		4
        /*0014*/ 	.word	0xfffffffd
	.align		4
        /*0018*/ 	.word	0x00000000
	.align		4
        /*001c*/ 	.word	0xfffffffc


//--------------------- .text._Z15rms_norm_kernelPKfS0_ffPfi --------------------------
	.section	.text._Z15rms_norm_kernelPKfS0_ffPfi,"ax",@progbits
	.align	128
        .global         _Z15rms_norm_kernelPKfS0_ffPfi
        .type           _Z15rms_norm_kernelPKfS0_ffPfi,@function
        .size           _Z15rms_norm_kernelPKfS0_ffPfi,(.L_x_35 - _Z15rms_norm_kernelPKfS0_ffPfi)
        .other          _Z15rms_norm_kernelPKfS0_ffPfi,@"STO_CUDA_ENTRY STV_DEFAULT"
_Z15rms_norm_kernelPKfS0_ffPfi:
.text._Z15rms_norm_kernelPKfS0_ffPfi:
[----:B------:R-:W-:Y:S01]  /*0000*/  LDC R1, c[0x0][0x37c] ;  /* 0x0000df00ff017b82 */ /* 0x000fe20000000800 */
[----:B------:R-:W0:Y:S07]  /*0010*/  S2R R3, SR_TID.X ;  /* 0x0000000000037919 */ /* 0x000e2e0000002100 */
[----:B------:R-:W0:Y:S01]  /*0020*/  S2UR UR4, SR_CTAID.X ;  /* 0x00000000000479c3 */ /* 0x000e220000002500 */
[----:B------:R-:W1:Y:S07]  /*0030*/  LDCU UR5, c[0x0][0x3a0] ;  /* 0x00007400ff0577ac */ /* 0x000e6e0008000800 */
[----:B------:R-:W0:Y:S02]  /*0040*/  LDC R2, c[0x0][0x360] ;  /* 0x0000d800ff027b82 */ /* 0x000e240000000800 */
[----:B0-----:R-:W-:-:S05]  /*0050*/  IMAD R2, R2, UR4, R3 ;  /* 0x0000000402027c24 */ /* 0x001fca000f8e0203 */
[----:B-1----:R-:W-:-:S13]  /*0060*/  ISETP.GE.AND P0, PT, R2, UR5, PT ;  /* 0x0000000502007c0c */ /* 0x002fda000bf06270 */
[----:B------:R-:W-:Y:S05]  /*0070*/  @P0 EXIT ;  /* 0x000000000000094d */ /* 0x000fea0003800000 */
[----:B------:R-:W0:Y:S01]  /*0080*/  LDC.64 R6, c[0x0][0x388] ;  /* 0x0000e200ff067b82 */ /* 0x000e220000000a00 */
[----:B------:R-:W0:Y:S07]  /*0090*/  LDCU.64 UR4, c[0x0][0x358] ;  /* 0x00006b00ff0477ac */ /* 0x000e2e0008000a00 */
[----:B------:R-:W1:Y:S01]  /*00a0*/  LDC.64 R4, c[0x0][0x380] ;  /* 0x0000e000ff047b82 */ /* 0x000e620000000a00 */
[----:B0-----:R-:W2:Y:S01]  /*00b0*/  LDG.E R3, desc[UR4][R6.64] ;  /* 0x0000000406037981 */ /* 0x001ea2000c1e1900 */
[----:B-1----:R-:W-:-:S05]  /*00c0*/  IMAD.WIDE R4, R2, 0x4, R4 ;  /* 0x0000000402047825 */ /* 0x002fca00078e0204 */
[----:B------:R-:W3:Y:S01]  /*00d0*/  LDG.E R0, desc[UR4][R4.64] ;  /* 0x0000000404007981 */ /* 0x000ee2000c1e1900 */
[----:B------:R-:W-:Y:S01]  /*00e0*/  BSSY.RECONVERGENT B0, `(.L_x_0) ;  /* 0x000000c000007945 */ /* 0x000fe20003800200 */
[----:B--2---:R-:W0:Y:S08]  /*00f0*/  MUFU.RCP R8, R3 ;  /* 0x0000000300087308 */ /* 0x004e300000001000 */
[----:B---3--:R-:W1:Y:S01]  /*0100*/  FCHK P0, R0, R3 ;  /* 0x0000000300007302 */ /* 0x008e620000000000 */
[----:B0-----:R-:W-:-:S04]  /*0110*/  FFMA R9, -R3, R8, 1 ;  /* 0x3f80000003097423 */ /* 0x001fc80000000108 */
[----:B------:R-:W-:-:S04]  /*0120*/  FFMA R9, R8, R9, R8 ;  /* 0x0000000908097223 */ /* 0x000fc80000000008 */
[----:B------:R-:W-:-:S04]  /*0130*/  FFMA R8, R0, R9, RZ ;  /* 0x0000000900087223 */ /* 0x000fc800000000ff */
[----:B------:R-:W-:-:S04]  /*0140*/  FFMA R10, -R3, R8, R0 ;  /* 0x00000008030a7223 */ /* 0x000fc80000000100 */
[----:B------:R-:W-:Y:S01]  /*0150*/  FFMA R8, R9, R10, R8 ;  /* 0x0000000a09087223 */ /* 0x000fe20000000008 */
[----:B-1----:R-:W-:Y:S06]  /*0160*/  @!P0 BRA `(.L_x_1) ;  /* 0x00000000000c8947 */ /* 0x002fec0003800000 */
[----:B------:R-:W-:-:S07]  /*0170*/  MOV R4, 0x190 ;  /* 0x0000019000047802 */ /* 0x000fce0000000f00 */
[----:B------:R-:W-:Y:S05]  /*0180*/  CALL.REL.NOINC `($__internal_0_$__cuda_sm3x_div_rn_noftz_f32_slowpath) ;  /* 0x0000000000207944 */ /* 0x000fea0003c00000 */
[----:B------:R-:W-:-:S07]  /*0190*/  IMAD.MOV.U32 R8, RZ, RZ, R0 ;  /* 0x000000ffff087224 */ /* 0x000fce00078e0000 */
.L_x_1:
[----:B------:R-:W-:Y:S05]  /*01a0*/  BSYNC.RECONVERGENT B0 ;  /* 0x0000000000007941 */ /* 0x000fea0003800200 */
.L_x_0:
[----:B------:R-:W0:Y:S08]  /*01b0*/  LDC.64 R6, c[0x0][0x390] ;  /* 0x0000e400ff067b82 */ /* 0x000e300000000a00 */
[----:B------:R-:W1:Y:S01]  /*01c0*/  LDC.64 R4, c[0x0][0x398] ;  /* 0x0000e600ff047b82 */ /* 0x000e620000000a00 */
[----:B0-----:R-:W-:Y:S01]  /*01d0*/  FFMA R7, R8, R6, R7 ;  /* 0x0000000608077223 */ /* 0x001fe20000000007 */
[----:B-1----:R-:W-:-:S05]  /*01e0*/  IMAD.WIDE R2, R2, 0x4, R4 ;  /* 0x0000000402027825 */ /* 0x002fca00078e0204 */
[----:B------:R-:W-:Y:S01]  /*01f0*/  STG.E desc[UR4][R2.64], R7 ;  /* 0x0000000702007986 */ /* 0x000fe2000c101904 */
[----:B------:R-:W-:Y:S05]  /*0200*/  EXIT ;  /* 0x000000000000794d */ /* 0x000fea0003800000 */
        .weak           $__internal_0_$__cuda_sm3x_div_rn_noftz_f32_slowpath
        .type           $__internal_0_$__cuda_sm3x_div_rn_noftz_f32_slowpath,@function
        .size           $__internal_0_$__cuda_sm3x_div_rn_noftz_f32_slowpath,(.L_x_35 - $__internal_0_$__cuda_sm3x_div_rn_noftz_f32_slowpath)
$__internal_0_$__cuda_sm3x_div_rn_noftz_f32_slowpath:
[--C-:B------:R-:W-:Y:S01]  /*0210*/  SHF.R.U32.HI R6, RZ, 0x17, R3.reuse ;  /* 0x00000017ff067819 */ /* 0x100fe20000011603 */
[----:B------:R-:W-:Y:S01]  /*0220*/  BSSY.RECONVERGENT B1, `(.L_x_2) ;  /* 0x0000064000017945 */ /* 0x000fe20003800200 */
[--C-:B------:R-:W-:Y:S01]  /*0230*/  SHF.R.U32.HI R5, RZ, 0x17, R0.reuse ;  /* 0x00000017ff057819 */ /* 0x100fe20000011600 */
[----:B------:R-:W-:Y:S01]  /*0240*/  IMAD.MOV.U32 R7, RZ, RZ, R0 ;  /* 0x000000ffff077224 */ /* 0x000fe200078e0000 */
[----:B------:R-:W-:Y:S01]  /*0250*/  LOP3.LUT R6, R6, 0xff, RZ, 0xc0, !PT ;  /* 0x000000ff06067812 */ /* 0x000fe200078ec0ff */
[----:B------:R-:W-:Y:S01]  /*0260*/  IMAD.MOV.U32 R8, RZ, RZ, R3 ;  /* 0x000000ffff087224 */ /* 0x000fe200078e0003 */
[----:B------:R-:W-:-:S03]  /*0270*/  LOP3.LUT R5, R5, 0xff, RZ, 0xc0, !PT ;  /* 0x000000ff05057812 */ /* 0x000fc600078ec0ff */
[----:B------:R-:W-:Y:S02]  /*0280*/  VIADD R11, R6, 0xffffffff ;  /* 0xffffffff060b7836 */ /* 0x000fe40000000000 */
[----:B------:R-:W-:-:S03]  /*0290*/  VIADD R10, R5, 0xffffffff ;  /* 0xffffffff050a7836 */ /* 0x000fc60000000000 */
[----:B------:R-:W-:-:S04]  /*02a0*/  ISETP.GT.U32.AND P0, PT, R11, 0xfd, PT ;  /* 0x000000fd0b00780c */ /* 0x000fc80003f04070 */
[----:B------:R-:W-:-:S13]  /*02b0*/  ISETP.GT.U32.OR P0, PT, R10, 0xfd, P0 ;  /* 0x000000fd0a00780c */ /* 0x000fda0000704470 */
[----:B------:R-:W-:Y:S01]  /*02c0*/  @!P0 IMAD.MOV.U32 R9, RZ, RZ, RZ ;  /* 0x000000ffff098224 */ /* 0x000fe200078e00ff */
[----:B------:R-:W-:Y:S06]  /*02d0*/  @!P0 BRA `(.L_x_3) ;  /* 0x00000000005c8947 */ /* 0x000fec0003800000 */
[----:B------:R-:W-:Y:S02]  /*02e0*/  FSETP.GTU.FTZ.AND P0, PT, |R0|, +INF , PT ;  /* 0x7f8000000000780b */ /* 0x000fe40003f1c200 */
[----:B------:R-:W-:-:S04]  /*02f0*/  FSETP.GTU.FTZ.AND P1, PT, |R3|, +INF , PT ;  /* 0x7f8000000300780b */ /* 0x000fc80003f3c200 */
[----:B------:R-:W-:-:S13]  /*0300*/  PLOP3.LUT P0, PT, P0, P1, PT, 0xf8, 0x8f ;  /* 0x00000000008f781c */ /* 0x000fda0000703f70 */
[----:B------:R-:W-:Y:S05]  /*0310*/  @P0 BRA `(.L_x_4) ;  /* 0x00000004004c0947 */ /* 0x000fea0003800000 */
[----:B------:R-:W-:-:S13]  /*0320*/  LOP3.LUT P0, RZ, R8, 0x7fffffff, R7, 0xc8, !PT ;  /* 0x7fffffff08ff7812 */ /* 0x000fda000780c807 */
[----:B------:R-:W-:Y:S05]  /*0330*/  @!P0 BRA `(.L_x_5) ;  /* 0x00000004003c8947 */ /* 0x000fea0003800000 */
[C---:B------:R-:W-:Y:S02]  /*0340*/  FSETP.NEU.FTZ.AND P2, PT, |R0|.reuse, +INF , PT ;  /* 0x7f8000000000780b */ /* 0x040fe40003f5d200 */
[----:B------:R-:W-:Y:S02]  /*0350*/  FSETP.NEU.FTZ.AND P1, PT, |R3|, +INF , PT ;  /* 0x7f8000000300780b */ /* 0x000fe40003f3d200 */
[----:B------:R-:W-:-:S11]  /*0360*/  FSETP.NEU.FTZ.AND P0, PT, |R0|, +INF , PT ;  /* 0x7f8000000000780b */ /* 0x000fd60003f1d200 */
[----:B------:R-:W-:Y:S05]  /*0370*/  @!P1 BRA !P2, `(.L_x_5) ;  /* 0x00000004002c9947 */ /* 0x000fea0005000000 */
[----:B------:R-:W-:-:S04]  /*0380*/  LOP3.LUT P2, RZ, R7, 0x7fffffff, RZ, 0xc0, !PT ;  /* 0x7fffffff07ff7812 */ /* 0x000fc8000784c0ff */
[----:B------:R-:W-:-:S13]  /*0390*/  PLOP3.LUT P1, PT, P1, P2, PT, 0x2f, 0xf2 ;  /* 0x0000000000f2781c */ /* 0x000fda0000f24577 */
[----:B------:R-:W-:Y:S05]  /*03a0*/  @P1 BRA `(.L_x_6) ;  /* 0x0000000400181947 */ /* 0x000fea0003800000 */
[----:B------:R-:W-:-:S04]  /*03b0*/  LOP3.LUT P1, RZ, R8, 0x7fffffff, RZ, 0xc0, !PT ;  /* 0x7fffffff08ff7812 */ /* 0x000fc8000782c0ff */
[----:B------:R-:W-:-:S13]  /*03c0*/  PLOP3.LUT P0, PT, P0, P1, PT, 0x2f, 0xf2 ;  /* 0x0000000000f2781c */ /* 0x000fda0000702577 */
[----:B------:R-:W-:Y:S05]  /*03d0*/  @P0 BRA `(.L_x_7) ;  /* 0x0000000400000947 */ /* 0x000fea0003800000 */
[----:B------:R-:W-:Y:S02]  /*03e0*/  ISETP.GE.AND P0, PT, R10, RZ, PT ;  /* 0x000000ff0a00720c */ /* 0x000fe40003f06270 */
[----:B------:R-:W-:-:S11]  /*03f0*/  ISETP.GE.AND P1, PT, R11, RZ, PT ;  /* 0x000000ff0b00720c */ /* 0x000fd60003f26270 */
[----:B------:R-:W-:Y:S02]  /*0400*/  @P0 IMAD.MOV.U32 R9, RZ, RZ, RZ ;  /* 0x000000ffff090224 */ /* 0x000fe400078e00ff */
[----:B------:R-:W-:Y:S01]  /*0410*/  @!P0 FFMA R7, R0, 1.84467440737095516160e+19, RZ ;  /* 0x5f80000000078823 */ /* 0x000fe200000000ff */
[----:B------:R-:W-:Y:S02]  /*0420*/  @!P0 IMAD.MOV.U32 R9, RZ, RZ, -0x40 ;  /* 0xffffffc0ff098424 */ /* 0x000fe400078e00ff */
[----:B------:R-:W-:Y:S02]  /*0430*/  @!P1 FFMA R8, R3, 1.84467440737095516160e+19, RZ ;  /* 0x5f80000003089823 */ /* 0x000fe400000000ff */
[----:B------:R-:W-:-:S07]  /*0440*/  @!P1 VIADD R9, R9, 0x40 ;  /* 0x0000004009099836 */ /* 0x000fce0000000000 */
.L_x_3:
[----:B------:R-:W-:Y:S01]  /*0450*/  LEA R3, R6, 0xc0800000, 0x17 ;  /* 0xc080000006037811 */ /* 0x000fe200078eb8ff */
[----:B------:R-:W-:Y:S01]  /*0460*/  VIADD R5, R5, 0xffffff81 ;  /* 0xffffff8105057836 */ /* 0x000fe20000000000 */
[----:B------:R-:W-:Y:S03]  /*0470*/  BSSY.RECONVERGENT B2, `(.L_x_8) ;  /* 0x0000035000027945 */ /* 0x000fe60003800200 */
[----:B------:R-:W-:Y:S01]  /*0480*/  IMAD.IADD R3, R8, 0x1, -R3 ;  /* 0x0000000108037824 */ /* 0x000fe200078e0a03 */
[C---:B------:R-:W-:Y:S01]  /*0490*/  IADD3 R6, PT, PT, R5.reuse, 0x7f, -R6 ;  /* 0x0000007f05067810 */ /* 0x040fe20007ffe806 */
[----:B------:R-:W-:Y:S02]  /*04a0*/  IMAD R0, R5, -0x800000, R7 ;  /* 0xff80000005007824 */ /* 0x000fe400078e0207 */
[----:B------:R-:W0:Y:S01]  /*04b0*/  MUFU.RCP R8, R3 ;  /* 0x0000000300087308 */ /* 0x000e220000001000 */
[----:B------:R-:W-:Y:S01]  /*04c0*/  FADD.FTZ R11, -R3, -RZ ;  /* 0x800000ff030b7221 */ /* 0x000fe20000010100 */
[----:B------:R-:W-:-:S03]  /*04d0*/  IMAD.IADD R6, R6, 0x1, R9 ;  /* 0x0000000106067824 */ /* 0x000fc600078e0209 */
[----:B0-----:R-:W-:-:S04]  /*04e0*/  FFMA R13, R8, R11, 1 ;  /* 0x3f800000080d7423 */ /* 0x001fc8000000000b */
[----:B------:R-:W-:-:S04]  /*04f0*/  FFMA R10, R8, R13, R8 ;  /* 0x0000000d080a7223 */ /* 0x000fc80000000008 */
[----:B------:R-:W-:-:S04]  /*0500*/  FFMA R7, R0, R10, RZ ;  /* 0x0000000a00077223 */ /* 0x000fc800000000ff */
[----:B------:R-:W-:-:S04]  /*0510*/  FFMA R8, R11, R7, R0 ;  /* 0x000000070b087223 */ /* 0x000fc80000000000 */
[----:B------:R-:W-:-:S04]  /*0520*/  FFMA R7, R10, R8, R7 ;  /* 0x000000080a077223 */ /* 0x000fc80000000007 */
[----:B------:R-:W-:-:S04]  /*0530*/  FFMA R8, R11, R7, R0 ;  /* 0x000000070b087223 */ /* 0x000fc80000000000 */
[----:B------:R-:W-:-:S05]  /*0540*/  FFMA R0, R10, R8, R7 ;  /* 0x000000080a007223 */ /* 0x000fca0000000007 */
[----:B------:R-:W-:-:S04]  /*0550*/  SHF.R.U32.HI R3, RZ, 0x17, R0 ;  /* 0x00000017ff037819 */ /* 0x000fc80000011600 */
[----:B------:R-:W-:-:S05]  /*0560*/  LOP3.LUT R3, R3, 0xff, RZ, 0xc0, !PT ;  /* 0x000000ff03037812 */ /* 0x000fca00078ec0ff */
[----:B------:R-:W-:-:S04]  /*0570*/  IMAD.IADD R9, R3, 0x1, R6 ;  /* 0x0000000103097824 */ /* 0x000fc800078e0206 */
[----:B------:R-:W-:-:S05]  /*0580*/  VIADD R3, R9, 0xffffffff ;  /* 0xffffffff09037836 */ /* 0x000fca0000000000 */
[----:B------:R-:W-:-:S13]  /*0590*/  ISETP.GE.U32.AND P0, PT, R3, 0xfe, PT ;  /* 0x000000fe0300780c */ /* 0x000fda0003f06070 */
[----:B------:R-:W-:Y:S05]  /*05a0*/  @!P0 BRA `(.L_x_9) ;  /* 0x0000000000808947 */ /* 0x000fea0003800000 */
[----:B------:R-:W-:-:S13]  /*05b0*/  ISETP.GT.AND P0, PT, R9, 0xfe, PT ;  /* 0x000000fe0900780c */ /* 0x000fda0003f04270 */
[----:B------:R-:W-:Y:S05]  /*05c0*/  @P0 BRA `(.L_x_10) ;  /* 0x00000000006c0947 */ /* 0x000fea0003800000 */
[----:B------:R-:W-:-:S13]  /*05d0*/  ISETP.GE.AND P0, PT, R9, 0x1, PT ;  /* 0x000000010900780c */ /* 0x000fda0003f06270 */
[----:B------:R-:W-:Y:S05]  /*05e0*/  @P0 BRA `(.L_x_11) ;  /* 0x0000000000740947 */ /* 0x000fea0003800000 */
[----:B------:R-:W-:Y:S02]  /*05f0*/  ISETP.GE.AND P0, PT, R9, -0x18, PT ;  /* 0xffffffe80900780c */ /* 0x000fe40003f06270 */
[----:B------:R-:W-:-:S11]  /*0600*/  LOP3.LUT R0, R0, 0x80000000, RZ, 0xc0, !PT ;  /* 0x8000000000007812 */ /* 0x000fd600078ec0ff */
[----:B------:R-:W-:Y:S05]  /*0610*/  @!P0 BRA `(.L_x_11) ;  /* 0x0000000000688947 */ /* 0x000fea0003800000 */
[CCC-:B------:R-:W-:Y:S01]  /*0620*/  FFMA.RZ R3, R10.reuse, R8.reuse, R7.reuse ;  /* 0x000000080a037223 */ /* 0x1c0fe2000000c007 */
[CCC-:B------:R-:W-:Y:S01]  /*0630*/  FFMA.RM R6, R10.reuse, R8.reuse, R7.reuse ;  /* 0x000000080a067223 */ /* 0x1c0fe20000004007 */
[C---:B------:R-:W-:Y:S02]  /*0640*/  ISETP.NE.AND P2, PT, R9.reuse, RZ, PT ;  /* 0x000000ff0900720c */ /* 0x040fe40003f45270 */
[----:B------:R-:W-:Y:S02]  /*0650*/  ISETP.NE.AND P1, PT, R9, RZ, PT ;  /* 0x000000ff0900720c */ /* 0x000fe40003f25270 */
[----:B------:R-:W-:Y:S01]  /*0660*/  LOP3.LUT R5, R3, 0x7fffff, RZ, 0xc0, !PT ;  /* 0x007fffff03057812 */ /* 0x000fe200078ec0ff */
[----:B------:R-:W-:Y:S01]  /*0670*/  FFMA.RP R3, R10, R8, R7 ;  /* 0x000000080a037223 */ /* 0x000fe20000008007 */
[----:B------:R-:W-:Y:S02]  /*0680*/  VIADD R8, R9, 0x20 ;  /* 0x0000002009087836 */ /* 0x000fe40000000000 */
[----:B------:R-:W-:Y:S01]  /*0690*/  LOP3.LUT R5, R5, 0x800000, RZ, 0xfc, !PT ;  /* 0x0080000005057812 */ /* 0x000fe200078efcff */
[----:B------:R-:W-:Y:S01]  /*06a0*/  IMAD.MOV R7, RZ, RZ, -R9 ;  /* 0x000000ffff077224 */ /* 0x000fe200078e0a09 */
[----:B------:R-:W-:-:S02]  /*06b0*/  FSETP.NEU.FTZ.AND P0, PT, R3, R6, PT ;  /* 0x000000060300720b */ /* 0x000fc40003f1d000 */
[----:B------:R-:W-:Y:S02]  /*06c0*/  SHF.L.U32 R8, R5, R8, RZ ;  /* 0x0000000805087219 */ /* 0x000fe400000006ff */
[----:B------:R-:W-:Y:S02]  /*06d0*/  SEL R6, R7, RZ, P2 ;  /* 0x000000ff07067207 */ /* 0x000fe40001000000 */
[----:B------:R-:W-:Y:S02]  /*06e0*/  ISETP.NE.AND P1, PT, R8, RZ, P1 ;  /* 0x000000ff0800720c */ /* 0x000fe40000f25270 */
[----:B------:R-:W-:Y:S02]  /*06f0*/  SHF.R.U32.HI R6, RZ, R6, R5 ;  /* 0x00000006ff067219 */ /* 0x000fe40000011605 */
[----:B------:R-:W-:Y:S02]  /*0700*/  PLOP3.LUT P0, PT, P0, P1, PT, 0xf8, 0x8f ;  /* 0x00000000008f781c */ /* 0x000fe40000703f70 */
[----:B------:R-:W-:-:S02]  /*0710*/  SHF.R.U32.HI R8, RZ, 0x1, R6 ;  /* 0x00000001ff087819 */ /* 0x000fc40000011606 */
[----:B------:R-:W-:-:S04]  /*0720*/  SEL R3, RZ, 0x1, !P0 ;  /* 0x00000001ff037807 */ /* 0x000fc80004000000 */
[----:B------:R-:W-:-:S04]  /*0730*/  LOP3.LUT R3, R3, 0x1, R8, 0xf8, !PT ;  /* 0x0000000103037812 */ /* 0x000fc800078ef808 */
[----:B------:R-:W-:-:S05]  /*0740*/  LOP3.LUT R3, R3, R6, RZ, 0xc0, !PT ;  /* 0x0000000603037212 */ /* 0x000fca00078ec0ff */
[----:B------:R-:W-:-:S05]  /*0750*/  IMAD.IADD R3, R8, 0x1, R3 ;  /* 0x0000000108037824 */ /* 0x000fca00078e0203 */
[----:B------:R-:W-:Y:S01]  /*0760*/  LOP3.LUT R0, R3, R0, RZ, 0xfc, !PT ;  /* 0x0000000003007212 */ /* 0x000fe200078efcff */
[----:B------:R-:W-:Y:S06]  /*0770*/  BRA `(.L_x_11) ;  /* 0x0000000000107947 */ /* 0x000fec0003800000 */
.L_x_10:
[----:B------:R-:W-:-:S04]  /*0780*/  LOP3.LUT R0, R0, 0x80000000, RZ, 0xc0, !PT ;  /* 0x8000000000007812 */ /* 0x000fc800078ec0ff */
[----:B------:R-:W-:Y:S01]  /*0790*/  LOP3.LUT R0, R0, 0x7f800000, RZ, 0xfc, !PT ;  /* 0x7f80000000007812 */ /* 0x000fe200078efcff */
[----:B------:R-:W-:Y:S06]  /*07a0*/  BRA `(.L_x_11) ;  /* 0x0000000000047947 */ /* 0x000fec0003800000 */
.L_x_9:
[----:B------:R-:W-:-:S07]  /*07b0*/  IMAD R0, R6, 0x800000, R0 ;  /* 0x0080000006007824 */ /* 0x000fce00078e0200 */
.L_x_11:
[----:B------:R-:W-:Y:S05]  /*07c0*/  BSYNC.RECONVERGENT B2 ;  /* 0x0000000000027941 */ /* 0x000fea0003800200 */
.L_x_8:
[----:B------:R-:W-:Y:S05]  /*07d0*/  BRA `(.L_x_12) ;  /* 0x0000000000207947 */ /* 0x000fea0003800000 */
.L_x_7:
[----:B------:R-:W-:-:S04]  /*07e0*/  LOP3.LUT R0, R8, 0x80000000, R7, 0x48, !PT ;  /* 0x8000000008007812 */ /* 0x000fc800078e4807 */
[----:B------:R-:W-:Y:S01]  /*07f0*/  LOP3.LUT R0, R0, 0x7f800000, RZ, 0xfc, !PT ;  /* 0x7f80000000007812 */ /* 0x000fe200078efcff */
[----:B------:R-:W-:Y:S06]  /*0800*/  BRA `(.L_x_12) ;  /* 0x0000000000147947 */ /* 0x000fec0003800000 */
.L_x_6:
[----:B------:R-:W-:Y:S01]  /*0810*/  LOP3.LUT R0, R8, 0x80000000, R7, 0x48, !PT ;  /* 0x8000000008007812 */ /* 0x000fe200078e4807 */
[----:B------:R-:W-:Y:S06]  /*0820*/  BRA `(.L_x_12) ;  /* 0x00000000000c7947 */ /* 0x000fec0003800000 */
.L_x_5:
[----:B------:R-:W0:Y:S01]  /*0830*/  MUFU.RSQ R0, -QNAN ;  /* 0xffc0000000007908 */ /* 0x000e220000001400 */
[----:B------:R-:W-:Y:S05]  /*0840*/  BRA `(.L_x_12) ;  /* 0x0000000000047947 */ /* 0x000fea0003800000 */
.L_x_4:
[----:B------:R-:W-:-:S07]  /*0850*/  FADD.FTZ R0, R0, R3 ;  /* 0x0000000300007221 */ /* 0x000fce0000010000 */
.L_x_12:
[----:B------:R-:W-:Y:S05]  /*0860*/  BSYNC.RECONVERGENT B1 ;  /* 0x0000000000017941 */ /* 0x000fea0003800200 */
.L_x_2:
[----:B------:R-:W-:-:S04]  /*0870*/  IMAD.MOV.U32 R5, RZ, RZ, 0x0 ;  /* 0x00000000ff057424 */ /* 0x000fc800078e00ff */
[----:B0-----:R-:W-:Y:S05]  /*0880*/  RET.REL.NODEC R4 `(_Z15rms_norm_kernelPKfS0_ffPfi) ;  /* 0xfffffff404dc7950 */ /* 0x001fea0003c3ffff */
.L_x_13:
[----:B------:R-:W-:-:S00]  /*0890*/  BRA `(.L_x_13) ;  /* 0xfffffffc00fc7947 */ /* 0x000fc0000383ffff */
[----:B------:R-:W-:-:S00]  /*08a0*/  NOP ;  /* 0x0000000000007918 */ /* 0x000fc00000000000 */
        /* <DEDUP_REMOVED lines=13> */
.L_x_35:


//--------------------- .text._Z10rms_kernelPfS_iif --------------------------
	.section	.text._Z10rms_kernelPfS_iif,"ax",@progbits
	.align	128
        .global         _Z10rms_kernelPfS_iif
        .type           _Z10rms_kernelPfS_iif,@function
        .size           _Z10rms_kernelPfS_iif,(.L_x_37 - _Z10rms_kernelPfS_iif)
        .other          _Z10rms_kernelPfS_iif,@"STO_CUDA_ENTRY STV_DEFAULT"
_Z10rms_kernelPfS_iif:
.text._Z10rms_kernelPfS_iif:
[----:B------:R-:W-:Y:S01]  /*0000*/  LDC R1, c[0x0][0x37c] ;  /* 0x0000df00ff017b82 */ /* 0x000fe20000000800 */
[----:B------:R-:W0:Y:S01]  /*0010*/  S2R R6, SR_TID.X ;  /* 0x0000000000067919 */ /* 0x000e220000002100 */
[----:B------:R-:W0:Y:S01]  /*0020*/  LDCU UR4, c[0x0][0x390] ;  /* 0x00007200ff0477ac */ /* 0x000e220008000800 */
[----:B------:R-:W-:Y:S01]  /*0030*/  BSSY.RECONVERGENT B0, `(.L_x_14) ;  /* 0x000000f000007945 */ /* 0x000fe20003800200 */
[----:B------:R-:W-:Y:S01]  /*0040*/  IMAD.MOV.U32 R0, RZ, RZ, RZ ;  /* 0x000000ffff007224 */ /* 0x000fe200078e00ff */
[----:B------:R-:W1:Y:S01]  /*0050*/  LDCU.64 UR6, c[0x0][0x358] ;  /* 0x00006b00ff0677ac */ /* 0x000e620008000a00 */
[----:B0-----:R-:W-:-:S13]  /*0060*/  ISETP.GE.AND P0, PT, R6, UR4, PT ;  /* 0x0000000406007c0c */ /* 0x001fda000bf06270 */
[----:B-1----:R-:W-:Y:S05]  /*0070*/  @P0 BRA `(.L_x_15) ;  /* 0x0000000000280947 */ /* 0x002fea0003800000 */
[----:B------:R-:W0:Y:S01]  /*0080*/  LDC R8, c[0x0][0x360] ;  /* 0x0000d800ff087b82 */ /* 0x000e220000000800 */
[----:B------:R-:W-:Y:S02]  /*0090*/  IMAD.MOV.U32 R0, RZ, RZ, RZ ;  /* 0x000000ffff007224 */ /* 0x000fe400078e00ff */
[----:B------:R-:W-:-:S05]  /*00a0*/  IMAD.MOV.U32 R7, RZ, RZ, R6 ;  /* 0x000000ffff077224 */ /* 0x000fca00078e0006 */
[----:B------:R-:W1:Y:S02]  /*00b0*/  LDC.64 R4, c[0x0][0x380] ;  /* 0x0000e000ff047b82 */ /* 0x000e640000000a00 */
.L_x_16:
[----:B-1----:R-:W-:-:S06]  /*00c0*/  IMAD.WIDE R2, R7, 0x4, R4 ;  /* 0x0000000407027825 */ /* 0x002fcc00078e0204 */
[----:B------:R-:W2:Y:S01]  /*00d0*/  LDG.E R3, desc[UR6][R2.64] ;  /* 0x0000000602037981 */ /* 0x000ea2000c1e1900 */
[----:B0-----:R-:W-:-:S05]  /*00e0*/  IMAD.IADD R7, R8, 0x1, R7 ;  /* 0x0000000108077824 */ /* 0x001fca00078e0207 */
[----:B------:R-:W-:Y:S01]  /*00f0*/  ISETP.GE.AND P0, PT, R7, UR4, PT ;  /* 0x0000000407007c0c */ /* 0x000fe2000bf06270 */
[----:B--2---:R-:W-:-:S12]  /*0100*/  FADD R0, R3, R0 ;  /* 0x0000000003007221 */ /* 0x004fd80000000000 */
[----:B------:R-:W-:Y:S05]  /*0110*/  @!P0 BRA `(.L_x_16) ;  /* 0xfffffffc00e88947 */ /* 0x000fea000383ffff */
.L_x_15:
[----:B------:R-:W-:Y:S05]  /*0120*/  BSYNC.RECONVERGENT B0 ;  /* 0x0000000000007941 */ /* 0x000fea0003800200 */
.L_x_14:
[----:B------:R-:W0:Y:S01]  /*0130*/  S2UR UR5, SR_CgaCtaId ;  /* 0x00000000000579c3 */ /* 0x000e220000008800 */
[----:B------:R-:W-:Y:S01]  /*0140*/  UMOV UR4, 0x400 ;  /* 0x0000040000047882 */ /* 0x000fe20000000000 */
[----:B------:R-:W1:Y:S01]  /*0150*/  LDCU UR8, c[0x0][0x360] ;  /* 0x00006c00ff0877ac */ /* 0x000e620008000800 */
[----:B------:R-:W-:Y:S01]  /*0160*/  ISETP.NE.AND P1, PT, R6, RZ, PT ;  /* 0x000000ff0600720c */ /* 0x000fe20003f25270 */
[----:B-1----:R-:W-:Y:S02]  /*0170*/  UISETP.GE.U32.AND UP0, UPT, UR8, 0x2, UPT ;  /* 0x000000020800788c */ /* 0x002fe4000bf06070 */
[----:B0-----:R-:W-:-:S06]  /*0180*/  ULEA UR4, UR5, UR4, 0x18 ;  /* 0x0000000405047291 */ /* 0x001fcc000f8ec0ff */
[----:B------:R-:W-:-:S05]  /*0190*/  LEA R3, R6, UR4, 0x2 ;  /* 0x0000000406037c11 */ /* 0x000fca000f8e10ff */
[----:B------:R0:W-:Y:S01]  /*01a0*/  STS [R3], R0 ;  /* 0x0000000003007388 */ /* 0x0001e20000000800 */
[----:B------:R-:W-:Y:S06]  /*01b0*/  BAR.SYNC.DEFER_BLOCKING 0x0 ;  /* 0x0000000000007b1d */ /* 0x000fec0000010000 */
[----:B------:R-:W-:Y:S05]  /*01c0*/  BRA.U !UP0, `(.L_x_17) ;  /* 0x0000000108307547 */ /* 0x000fea000b800000 */
[----:B0-----:R-:W-:-:S07]  /*01d0*/  IMAD.U32 R0, RZ, RZ, UR8 ;  /* 0x00000008ff007e24 */ /* 0x001fce000f8e00ff */
.L_x_18:
[----:B------:R-:W-:-:S04]  /*01e0*/  SHF.R.U32.HI R7, RZ, 0x1, R0 ;  /* 0x00000001ff077819 */ /* 0x000fc80000011600 */
[----:B------:R-:W-:-:S13]  /*01f0*/  ISETP.GE.U32.AND P0, PT, R6, R7, PT ;  /* 0x000000070600720c */ /* 0x000fda0003f06070 */
[----:B------:R-:W-:Y:S01]  /*0200*/  @!P0 IMAD R2, R7, 0x4, R3 ;  /* 0x0000000407028824 */ /* 0x000fe200078e0203 */
[----:B------:R-:W-:Y:S05]  /*0210*/  @!P0 LDS R5, [R3] ;  /* 0x0000000003058984 */ /* 0x000fea0000000800 */
[----:B------:R-:W0:Y:S02]  /*0220*/  @!P0 LDS R2, [R2] ;  /* 0x0000000002028984 */ /* 0x000e240000000800 */
[----:B0-----:R-:W-:-:S05]  /*0230*/  @!P0 FADD R4, R2, R5 ;  /* 0x0000000502048221 */ /* 0x001fca0000000000 */
[----:B------:R1:W-:Y:S01]  /*0240*/  @!P0 STS [R3], R4 ;  /* 0x0000000403008388 */ /* 0x0003e20000000800 */
[----:B------:R-:W-:Y:S01]  /*0250*/  BAR.SYNC.DEFER_BLOCKING 0x0 ;  /* 0x0000000000007b1d */ /* 0x000fe20000010000 */
[----:B------:R-:W-:Y:S02]  /*0260*/  ISETP.GT.U32.AND P0, PT, R0, 0x3, PT ;  /* 0x000000030000780c */ /* 0x000fe40003f04070 */
[----:B------:R-:W-:-:S11]  /*0270*/  MOV R0, R7 ;  /* 0x0000000700007202 */ /* 0x000fd60000000f00 */
[----:B-1----:R-:W-:Y:S05]  /*0280*/  @P0 BRA `(.L_x_18) ;  /* 0xfffffffc00d40947 */ /* 0x002fea000383ffff */
.L_x_17:
[----:B------:R-:W-:Y:S05]  /*0290*/  @P1 EXIT ;  /* 0x000000000000194d */ /* 0x000fea0003800000 */
[----:B------:R-:W1:Y:S01]  /*02a0*/  S2UR UR5, SR_CgaCtaId ;  /* 0x00000000000579c3 */ /* 0x000e620000008800 */
[----:B------:R-:W-:Y:S02]  /*02b0*/  UMOV UR4, 0x400 ;  /* 0x0000040000047882 */ /* 0x000fe40000000000 */
[----:B-1----:R-:W-:Y:S01]  /*02c0*/  ULEA UR4, UR5, UR4, 0x18 ;  /* 0x0000000405047291 */ /* 0x002fe2000f8ec0ff */
[----:B------:R-:W1:Y:S08]  /*02d0*/  LDCU UR5, c[0x0][0x394] ;  /* 0x00007280ff0577ac */ /* 0x000e700008000800 */
[----:B0-----:R-:W0:Y:S01]  /*02e0*/  LDS R0, [UR4] ;  /* 0x00000004ff007984 */ /* 0x001e220008000800 */
[----:B-1----:R-:W-:-:S04]  /*02f0*/  I2FP.F32.S32 R3, UR5 ;  /* 0x0000000500037c45 */ /* 0x002fc80008201400 */
[----:B------:R-:W1:Y:S02]  /*0300*/  MUFU.RCP R2, R3 ;  /* 0x0000000300027308 */ /* 0x000e640000001000 */
[----:B-1----:R-:W-:-:S04]  /*0310*/  FFMA R5, -R3, R2, 1 ;  /* 0x3f80000003057423 */ /* 0x002fc80000000102 */
[----:B------:R-:W-:Y:S02]  /*0320*/  FFMA R5, R2, R5, R2 ;  /* 0x0000000502057223 */ /* 0x000fe40000000002 */
[----:B0-----:R-:W0:Y:S02]  /*0330*/  FCHK P0, R0, R3 ;  /* 0x0000000300007302 */ /* 0x001e240000000000 */
[----:B------:R-:W-:-:S04]  /*0340*/  FFMA R2, R0, R5, RZ ;  /* 0x0000000500027223 */ /* 0x000fc800000000ff */
[----:B------:R-:W-:-:S04]  /*0350*/  FFMA R4, -R3, R2, R0 ;  /* 0x0000000203047223 */ /* 0x000fc80000000100 */
[----:B------:R-:W-:Y:S01]  /*0360*/  FFMA R2, R5, R4, R2 ;  /* 0x0000000405027223 */ /* 0x000fe20000000002 */
[----:B0-----:R-:W-:Y:S06]  /*0370*/  @!P0 BRA `(.L_x_19) ;  /* 0x00000000000c8947 */ /* 0x001fec0003800000 */
[----:B------:R-:W-:-:S07]  /*0380*/  MOV R2, 0x3a0 ;  /* 0x000003a000027802 */ /* 0x000fce0000000f00 */
[----:B------:R-:W-:Y:S05]  /*0390*/  CALL.REL.NOINC `($__internal_2_$__cuda_sm3x_div_rn_noftz_f32_slowpath) ;  /* 0x0000000000a47944 */ /* 0x000fea0003c00000 */
[----:B------:R-:W-:-:S07]  /*03a0*/  IMAD.MOV.U32 R2, RZ, RZ, R0 ;  /* 0x000000ffff027224 */ /* 0x000fce00078e0000 */
.L_x_19:
[----:B------:R-:W0:Y:S02]  /*03b0*/  LDCU UR4, c[0x0][0x398] ;  /* 0x00007300ff0477ac */ /* 0x000e240008000800 */
[----:B0-----:R-:W-:-:S04]  /*03c0*/  FADD R0, R2, UR4 ;  /* 0x0000000402007e21 */ /* 0x001fc80008000000 */
[----:B------:R-:W-:Y:S01]  /*03d0*/  VIADD R2, R0, 0xf3000000 ;  /* 0xf300000000027836 */ /* 0x000fe20000000000 */
[----:B------:R0:W1:Y:S04]  /*03e0*/  MUFU.RSQ R3, R0 ;  /* 0x0000000000037308 */ /* 0x0000680000001400 */
[----:B------:R-:W-:-:S13]  /*03f0*/  ISETP.GT.U32.AND P0, PT, R2, 0x727fffff, PT ;  /* 0x727fffff0200780c */ /* 0x000fda0003f04070 */
[----:B01----:R-:W-:Y:S05]  /*0400*/  @!P0 BRA `(.L_x_20) ;  /* 0x00000000000c8947 */ /* 0x003fea0003800000 */
[----:B------:R-:W-:-:S07]  /*0410*/  MOV R4, 0x430 ;  /* 0x0000043000047802 */ /* 0x000fce0000000f00 */
[----:B------:R-:W-:Y:S05]  /*0420*/  CALL.REL.NOINC `($__internal_1_$__cuda_sm20_sqrt_rn_f32_slowpath) ;  /* 0x0000000000207944 */ /* 0x000fea0003c00000 */
[----:B------:R-:W-:Y:S05]  /*0430*/  BRA `(.L_x_21) ;  /* 0x0000000000107947 */ /* 0x000fea0003800000 */
.L_x_20:
[----:B------:R-:W-:Y:S01]  /*0440*/  FMUL.FTZ R5, R0, R3 ;  /* 0x0000000300057220 */ /* 0x000fe20000410000 */
[----:B------:R-:W-:-:S03]  /*0450*/  FMUL.FTZ R2, R3, 0.5 ;  /* 0x3f00000003027820 */ /* 0x000fc60000410000 */
[----:B------:R-:W-:-:S04]  /*0460*/  FFMA R0, -R5, R5, R0 ;  /* 0x0000000505007223 */ /* 0x000fc80000000100 */
[----:B------:R-:W-:-:S07]  /*0470*/  FFMA R5, R0, R2, R5 ;  /* 0x0000000200057223 */ /* 0x000fce0000000005 */
.L_x_21:
[----:B------:R-:W0:Y:S02]  /*0480*/  LDC.64 R2, c[0x0][0x388] ;  /* 0x0000e200ff027b82 */ /* 0x000e240000000a00 */
[----:B0-----:R-:W-:Y:S01]  /*0490*/  STG.E desc[UR6][R2.64], R5 ;  /* 0x0000000502007986 */ /* 0x001fe2000c101906 */
[----:B------:R-:W-:Y:S05]  /*04a0*/  EXIT ;  /* 0x000000000000794d */ /* 0x000fea0003800000 */
        .weak           $__internal_1_$__cuda_sm20_sqrt_rn_f32_slowpath
        .type           $__internal_1_$__cuda_sm20_sqrt_rn_f32_slowpath,@function
        .size           $__internal_1_$__cuda_sm20_sqrt_rn_f32_slowpath,($__internal_2_$__cuda_sm3x_div_rn_noftz_f32_slowpath - $__internal_1_$__cuda_sm20_sqrt_rn_f32_slowpath)
$__internal_1_$__cuda_sm20_sqrt_rn_f32_slowpath:
[----:B------:R-:W-:-:S13]  /*04b0*/  LOP3.LUT P0, RZ, R0, 0x7fffffff, RZ, 0xc0, !PT ;  /* 0x7fffffff00ff7812 */ /* 0x000fda000780c0ff */
[----:B------:R-:W-:Y:S01]  /*04c0*/  @!P0 IMAD.MOV.U32 R2, RZ, RZ, R0 ;  /* 0x000000ffff028224 */ /* 0x000fe200078e0000 */
[----:B------:R-:W-:Y:S06]  /*04d0*/  @!P0 BRA `(.L_x_22) ;  /* 0x0000000000448947 */ /* 0x000fec0003800000 */
[----:B------:R-:W-:-:S13]  /*04e0*/  FSETP.GEU.FTZ.AND P0, PT, R0, RZ, PT ;  /* 0x000000ff0000720b */ /* 0x000fda0003f1e000 */
[----:B------:R-:W-:Y:S01]  /*04f0*/  @!P0 IMAD.MOV.U32 R2, RZ, RZ, 0x7fffffff ;  /* 0x7fffffffff028424 */ /* 0x000fe200078e00ff */
[----:B------:R-:W-:Y:S06]  /*0500*/  @!P0 BRA `(.L_x_22) ;  /* 0x0000000000388947 */ /* 0x000fec0003800000 */
[----:B------:R-:W-:-:S13]  /*0510*/  FSETP.GTU.FTZ.AND P0, PT, |R0|, +INF , PT ;  /* 0x7f8000000000780b */ /* 0x000fda0003f1c200 */
[----:B------:R-:W-:Y:S01]  /*0520*/  @P0 FADD.FTZ R2, R0, 1 ;  /* 0x3f80000000020421 */ /* 0x000fe20000010000 */
[----:B------:R-:W-:Y:S06]  /*0530*/  @P0 BRA `(.L_x_22) ;  /* 0x00000000002c0947 */ /* 0x000fec0003800000 */
[----:B------:R-:W-:-:S13]  /*0540*/  FSETP.NEU.FTZ.AND P0, PT, |R0|, +INF , PT ;  /* 0x7f8000000000780b */ /* 0x000fda0003f1d200 */
[----:B------:R-:W-:Y:S01]  /*0550*/  @!P0 IMAD.MOV.U32 R2, RZ, RZ, R0 ;  /* 0x000000ffff028224 */ /* 0x000fe200078e0000 */
[----:B------:R-:W-:Y:S06]  /*0560*/  @!P0 BRA `(.L_x_22) ;  /* 0x0000000000208947 */ /* 0x000fec0003800000 */
[----:B------:R-:W-:-:S04]  /*0570*/  FFMA R0, R0, 1.84467440737095516160e+19, RZ ;  /* 0x5f80000000007823 */ /* 0x000fc800000000ff */
[----:B------:R-:W0:Y:S02]  /*0580*/  MUFU.RSQ R3, R0 ;  /* 0x0000000000037308 */ /* 0x000e240000001400 */
[----:B0-----:R-:W-:Y:S01]  /*0590*/  FMUL.FTZ R5, R0, R3 ;  /* 0x0000000300057220 */ /* 0x001fe20000410000 */
[----:B------:R-:W-:-:S03]  /*05a0*/  FMUL.FTZ R3, R3, 0.5 ;  /* 0x3f00000003037820 */ /* 0x000fc60000410000 */
[----:B------:R-:W-:-:S04]  /*05b0*/  FADD.FTZ R2, -R5, -RZ ;  /* 0x800000ff05027221 */ /* 0x000fc80000010100 */
[----:B------:R-:W-:-:S04]  /*05c0*/  FFMA R2, R5, R2, R0 ;  /* 0x0000000205027223 */ /* 0x000fc80000000000 */
[----:B------:R-:W-:-:S04]  /*05d0*/  FFMA R2, R2, R3, R5 ;  /* 0x0000000302027223 */ /* 0x000fc80000000005 */
[----:B------:R-:W-:-:S07]  /*05e0*/  FMUL.FTZ R2, R2, 2.3283064365386962891e-10 ;  /* 0x2f80000002027820 */ /* 0x000fce0000410000 */
.L_x_22:
[----:B------:R-:W-:Y:S01]  /*05f0*/  MOV R5, R2 ;  /* 0x0000000200057202 */ /* 0x000fe20000000f00 */
[----:B------:R-:W-:Y:S02]  /*0600*/  IMAD.MOV.U32 R2, RZ, RZ, R4 ;  /* 0x000000ffff027224 */ /* 0x000fe400078e0004 */
[----:B------:R-:W-:-:S04]  /*0610*/  IMAD.MOV.U32 R3, RZ, RZ, 0x0 ;  /* 0x00000000ff037424 */ /* 0x000fc800078e00ff */
[----:B------:R-:W-:Y:S05]  /*0620*/  RET.REL.NODEC R2 `(_Z10rms_kernelPfS_iif) ;  /* 0xfffffff802747950 */ /* 0x000fea0003c3ffff */
        .weak           $__internal_2_$__cuda_sm3x_div_rn_noftz_f32_slowpath
        .type           $__internal_2_$__cuda_sm3x_div_rn_noftz_f32_slowpath,@function
        .size           $__internal_2_$__cuda_sm3x_div_rn_noftz_f32_slowpath,(.L_x_37 - $__internal_2_$__cuda_sm3x_div_rn_noftz_f32_slowpath)
$__internal_2_$__cuda_sm3x_div_rn_noftz_f32_slowpath:
[----:B------:R-:W-:Y:S01]  /*0630*/  SHF.R.U32.HI R5, RZ, 0x17, R3 ;  /* 0x00000017ff057819 */ /* 0x000fe20000011603 */
[--C-:B------:R-:W-:Y:S01]  /*0640*/  IMAD.MOV.U32 R6, RZ, RZ, R0.reuse ;  /* 0x000000ffff067224 */ /* 0x100fe200078e0000 */
[----:B------:R-:W-:Y:S02]  /*0650*/  SHF.R.U32.HI R4, RZ, 0x17, R0 ;  /* 0x00000017ff047819 */ /* 0x000fe40000011600 */
[----:B------:R-:W-:Y:S02]  /*0660*/  LOP3.LUT R5, R5, 0xff, RZ, 0xc0, !PT ;  /* 0x000000ff05057812 */ /* 0x000fe400078ec0ff */
[----:B------:R-:W-:Y:S02]  /*0670*/  LOP3.LUT R4, R4, 0xff, RZ, 0xc0, !PT ;  /* 0x000000ff04047812 */ /* 0x000fe400078ec0ff */
[----:B------:R-:W-:Y:S01]  /*0680*/  MOV R7, R3 ;  /* 0x0000000300077202 */ /* 0x000fe20000000f00 */
        /* <DEDUP_REMOVED lines=29> */
.L_x_23:
[----:B------:R-:W-:Y:S02]  /*0860*/  LEA R0, R5, 0xc0800000, 0x17 ;  /* 0xc080000005007811 */ /* 0x000fe400078eb8ff */
[----:B------:R-:W-:-:S03]  /*0870*/  IADD3 R4, PT, PT, R4, -0x7f, RZ ;  /* 0xffffff8104047810 */ /* 0x000fc60007ffe0ff */
        /* <DEDUP_REMOVED lines=26> */
[-CC-:B------:R-:W-:Y:S01]  /*0a20*/  FFMA.RZ R0, R10, R6.reuse, R11.reuse ;  /* 0x000000060a007223 */ /* 0x180fe2000000c00b */
[----:B------:R-:W-:Y:S02]  /*0a30*/  VIADD R7, R8, 0x20 ;  /* 0x0000002008077836 */ /* 0x000fe40000000000 */
[-CC-:B------:R-:W-:Y:S01]  /*0a40*/  FFMA.RM R5, R10, R6.reuse, R11.reuse ;  /* 0x000000060a057223 */ /* 0x180fe2000000400b */
[----:B------:R-:W-:Y:S02]  /*0a50*/  ISETP.NE.AND P2, PT, R8, RZ, PT ;  /* 0x000000ff0800720c */ /* 0x000fe40003f45270 */
[----:B------:R-:W-:Y:S01]  /*0a60*/  LOP3.LUT R4, R0, 0x7fffff, RZ, 0xc0, !PT ;  /* 0x007fffff00047812 */ /* 0x000fe200078ec0ff */
[----:B------:R-:W-:Y:S01]  /*0a70*/  FFMA.RP R0, R10, R6, R11 ;  /* 0x000000060a007223 */ /* 0x000fe2000000800b */
[----:B------:R-:W-:Y:S01]  /*0a80*/  IMAD.MOV R6, RZ, RZ, -R8 ;  /* 0x000000ffff067224 */ /* 0x000fe200078e0a08 */
[----:B------:R-:W-:Y:S02]  /*0a90*/  ISETP.NE.AND P1, PT, R8, RZ, PT ;  /* 0x000000ff0800720c */ /* 0x000fe40003f25270 */
[----:B------:R-:W-:-:S02]  /*0aa0*/  LOP3.LUT R4, R4, 0x800000, RZ, 0xfc, !PT ;  /* 0x0080000004047812 */ /* 0x000fc400078efcff */
[----:B------:R-:W-:Y:S02]  /*0ab0*/  FSETP.NEU.FTZ.AND P0, PT, R0, R5, PT ;  /* 0x000000050000720b */ /* 0x000fe40003f1d000 */
[----:B------:R-:W-:Y:S02]  /*0ac0*/  SHF.L.U32 R7, R4, R7, RZ ;  /* 0x0000000704077219 */ /* 0x000fe400000006ff */
[----:B------:R-:W-:Y:S02]  /*0ad0*/  SEL R5, R6, RZ, P2 ;  /* 0x000000ff06057207 */ /* 0x000fe40001000000 */
[----:B------:R-:W-:Y:S02]  /*0ae0*/  ISETP.NE.AND P1, PT, R7, RZ, P1 ;  /* 0x000000ff0700720c */ /* 0x000fe40000f25270 */
[----:B------:R-:W-:Y:S02]  /*0af0*/  SHF.R.U32.HI R5, RZ, R5, R4 ;  /* 0x00000005ff057219 */ /* 0x000fe40000011604 */
[----:B------:R-:W-:-:S02]  /*0b00*/  PLOP3.LUT P0, PT, P0, P1, PT, 0xf8, 0x8f ;  /* 0x00000000008f781c */ /* 0x000fc40000703f70 */
[----:B------:R-:W-:Y:S02]  /*0b10*/  SHF.R.U32.HI R7, RZ, 0x1, R5 ;  /* 0x00000001ff077819 */ /* 0x000fe40000011605 */
[----:B------:R-:W-:-:S04]  /*0b20*/  SEL R0, RZ, 0x1, !P0 ;  /* 0x00000001ff007807 */ /* 0x000fc80004000000 */
[----:B------:R-:W-:-:S04]  /*0b30*/  LOP3.LUT R0, R0, 0x1, R7, 0xf8, !PT ;  /* 0x0000000100007812 */ /* 0x000fc800078ef807 */
[----:B------:R-:W-:-:S04]  /*0b40*/  LOP3.LUT R0, R0, R5, RZ, 0xc0, !PT ;  /* 0x0000000500007212 */ /* 0x000fc800078ec0ff */
[----:B------:R-:W-:-:S04]  /*0b50*/  IADD3 R0, PT, PT, R7, R0, RZ ;  /* 0x0000000007007210 */ /* 0x000fc80007ffe0ff */
[----:B------:R-:W-:Y:S01]  /*0b60*/  LOP3.LUT R3, R0, R3, RZ, 0xfc, !PT ;  /* 0x0000000300037212 */ /* 0x000fe200078efcff */
[----:B------:R-:W-:Y:S06]  /*0b70*/  BRA `(.L_x_30) ;  /* 0x0000000000347947 */ /* 0x000fec0003800000 */
.L_x_29:
[----:B------:R-:W-:-:S04]  /*0b80*/  LOP3.LUT R3, R3, 0x80000000, RZ, 0xc0, !PT ;  /* 0x8000000003037812 */ /* 0x000fc800078ec0ff */
[----:B------:R-:W-:Y:S01]  /*0b90*/  LOP3.LUT R3, R3, 0x7f800000, RZ, 0xfc, !PT ;  /* 0x7f80000003037812 */ /* 0x000fe200078efcff */
[----:B------:R-:W-:Y:S06]  /*0ba0*/  BRA `(.L_x_30) ;  /* 0x0000000000287947 */ /* 0x000fec0003800000 */
.L_x_28:
[----:B------:R-:W-:Y:S01]  /*0bb0*/  IMAD R3, R5, 0x800000, R3 ;  /* 0x0080000005037824 */ /* 0x000fe200078e0203 */
[----:B------:R-:W-:Y:S06]  /*0bc0*/  BRA `(.L_x_30) ;  /* 0x0000000000207947 */ /* 0x000fec0003800000 */
.L_x_27:
[----:B------:R-:W-:-:S04]  /*0bd0*/  LOP3.LUT R3, R7, 0x80000000, R6, 0x48, !PT ;  /* 0x8000000007037812 */ /* 0x000fc800078e4806 */
[----:B------:R-:W-:Y:S01]  /*0be0*/  LOP3.LUT R3, R3, 0x7f800000, RZ, 0xfc, !PT ;  /* 0x7f80000003037812 */ /* 0x000fe200078efcff */
[----:B------:R-:W-:Y:S06]  /*0bf0*/  BRA `(.L_x_30) ;  /* 0x0000000000147947 */ /* 0x000fec0003800000 */
.L_x_26:
[----:B------:R-:W-:Y:S01]  /*0c00*/  LOP3.LUT R3, R7, 0x80000000, R6, 0x48, !PT ;  /* 0x8000000007037812 */ /* 0x000fe200078e4806 */
[----:B------:R-:W-:Y:S06]  /*0c10*/  BRA `(.L_x_30) ;  /* 0x00000000000c7947 */ /* 0x000fec0003800000 */
.L_x_25:
[----:B------:R-:W0:Y:S01]  /*0c20*/  MUFU.RSQ R3, -QNAN ;  /* 0xffc0000000037908 */ /* 0x000e220000001400 */
[----:B------:R-:W-:Y:S05]  /*0c30*/  BRA `(.L_x_30) ;  /* 0x0000000000047947 */ /* 0x000fea0003800000 */
.L_x_24:
[----:B------:R-:W-:-:S07]  /*0c40*/  FADD.FTZ R3, R0, R3 ;  /* 0x0000000300037221 */ /* 0x000fce0000010000 */
.L_x_30:
[----:B0-----:R-:W-:Y:S02]  /*0c50*/  IMAD.MOV.U32 R0, RZ, RZ, R3 ;  /* 0x000000ffff007224 */ /* 0x001fe400078e0003 */
[----:B------:R-:W-:-:S04]  /*0c60*/  IMAD.MOV.U32 R3, RZ, RZ, 0x0 ;  /* 0x00000000ff037424 */ /* 0x000fc800078e00ff */
[----:B------:R-:W-:Y:S05]  /*0c70*/  RET.REL.NODEC R2 `(_Z10rms_kernelPfS_iif) ;  /* 0xfffffff002e07950 */ /* 0x000fea0003c3ffff */
.L_x_31:
        /* <DEDUP_REMOVED lines=16> */
.L_x_37:


//--------------------- .text._Z11bsum_kernelPKfPfi --------------------------
	.section	.text._Z11bsum_kernelPKfPfi,"ax",@progbits
	.align	128
        .global         _Z11bsum_kernelPKfPfi
        .type           _Z11bsum_kernelPKfPfi,@function
        .size           _Z11bsum_kernelPKfPfi,(.L_x_40 - _Z11bsum_kernelPKfPfi)
        .other          _Z11bsum_kernelPKfPfi,@"STO_CUDA_ENTRY STV_DEFAULT"
_Z11bsum_kernelPKfPfi:
.text._Z11bsum_kernelPKfPfi:
[----:B------:R-:W-:Y:S01]  /*0000*/  LDC R1, c[0x0][0x37c] ;  /* 0x0000df00ff017b82 */ /* 0x000fe20000000800 */
[----:B------:R-:W0:Y:S01]  /*0010*/  S2R R7, SR_CTAID.X ;  /* 0x0000000000077919 */ /* 0x000e220000002500 */
[----:B------:R-:W0:Y:S01]  /*0020*/  LDCU UR8, c[0x0][0x360] ;  /* 0x00006c00ff0877ac */ /* 0x000e220008000800 */
[----:B------:R-:W0:Y:S01]  /*0030*/  S2R R6, SR_TID.X ;  /* 0x0000000000067919 */ /* 0x000e220000002100 */
[----:B------:R-:W1:Y:S01]  /*0040*/  LDCU UR4, c[0x0][0x390] ;  /* 0x00007200ff0477ac */ /* 0x000e620008000800 */
[----:B------:R-:W2:Y:S01]  /*0050*/  LDCU.64 UR6, c[0x0][0x358] ;  /* 0x00006b00ff0677ac */ /* 0x000ea20008000a00 */
[----:B0-----:R-:W-:-:S05]  /*0060*/  IMAD R5, R7, UR8, R6 ;  /* 0x0000000807057c24 */ /* 0x001fca000f8e0206 */
[----:B-1----:R-:W-:-:S13]  /*0070*/  ISETP.GE.AND P0, PT, R5, UR4, PT ;  /* 0x0000000405007c0c */ /* 0x002fda000bf06270 */
[----:B------:R-:W0:Y:S02]  /*0080*/  @!P0 LDC.64 R2, c[0x0][0x380] ;  /* 0x0000e000ff028b82 */ /* 0x000e240000000a00 */
[----:B0-----:R-:W-:-:S06]  /*0090*/  @!P0 IMAD.WIDE R2, R5, 0x4, R2 ;  /* 0x0000000405028825 */ /* 0x001fcc00078e0202 */
[----:B--2---:R-:W2:Y:S01]  /*00a0*/  @!P0 LDG.E R3, desc[UR6][R2.64] ;  /* 0x0000000602038981 */ /* 0x004ea2000c1e1900 */
[----:B------:R-:W0:Y:S01]  /*00b0*/  S2UR UR5, SR_CgaCtaId ;  /* 0x00000000000579c3 */ /* 0x000e220000008800 */
[----:B------:R-:W-:Y:S01]  /*00c0*/  UMOV UR4, 0x400 ;  /* 0x0000040000047882 */ /* 0x000fe20000000000 */
[----:B------:R-:W-:-:S05]  /*00d0*/  IMAD.U32 R4, RZ, RZ, UR8 ;  /* 0x00000008ff047e24 */ /* 0x000fca000f8e00ff */
[----:B------:R-:W-:Y:S01]  /*00e0*/  ISETP.GE.U32.AND P1, PT, R4, 0x2, PT ;  /* 0x000000020400780c */ /* 0x000fe20003f26070 */
[----:B0-----:R-:W-:-:S06]  /*00f0*/  ULEA UR4, UR5, UR4, 0x18 ;  /* 0x0000000405047291 */ /* 0x001fcc000f8ec0ff */
[----:B------:R-:W-:-:S05]  /*0100*/  LEA R0, R6, UR4, 0x2 ;  /* 0x0000000406007c11 */ /* 0x000fca000f8e10ff */
[----:B--2---:R-:W-:Y:S04]  /*0110*/  @!P0 STS [R0], R3 ;  /* 0x0000000300008388 */ /* 0x004fe80000000800 */
[----:B------:R-:W-:Y:S01]  /*0120*/  @P0 STS [R0], RZ ;  /* 0x000000ff00000388 */ /* 0x000fe20000000800 */
[----:B------:R-:W-:Y:S01]  /*0130*/  BAR.SYNC.DEFER_BLOCKING 0x0 ;  /* 0x0000000000007b1d */ /* 0x000fe20000010000 */
[----:B------:R-:W-:-:S05]  /*0140*/  ISETP.NE.AND P0, PT, R6, RZ, PT ;  /* 0x000000ff0600720c */ /* 0x000fca0003f05270 */
[----:B------:R-:W0:Y:S02]  /*0150*/  LDS R5, [R0] ;  /* 0x0000000000057984 */ /* 0x000e240000000800 */
[----:B0-----:R-:W-:-:S05]  /*0160*/  FMUL R5, R5, R5 ;  /* 0x0000000505057220 */ /* 0x001fca0000400000 */
[----:B------:R0:W-:Y:S01]  /*0170*/  STS [R0], R5 ;  /* 0x0000000500007388 */ /* 0x0001e20000000800 */
[----:B------:R-:W-:Y:S06]  /*0180*/  BAR.SYNC.DEFER_BLOCKING 0x0 ;  /* 0x0000000000007b1d */ /* 0x000fec0000010000 */
[----:B------:R-:W-:Y:S05]  /*0190*/  @!P1 BRA `(.L_x_32) ;  /* 0x00000000002c9947 */ /* 0x000fea0003800000 */
.L_x_33:
[----:B0-----:R-:W-:-:S04]  /*01a0*/  SHF.R.U32.HI R5, RZ, 0x1, R4 ;  /* 0x00000001ff057819 */ /* 0x001fc80000011604 */
[----:B------:R-:W-:-:S13]  /*01b0*/  ISETP.GE.U32.AND P1, PT, R6, R5, PT ;  /* 0x000000050600720c */ /* 0x000fda0003f26070 */
[----:B------:R-:W-:Y:S01]  /*01c0*/  @!P1 LEA R2, R5, R0, 0x2 ;  /* 0x0000000005029211 */ /* 0x000fe200078e10ff */
[----:B------:R-:W-:Y:S05]  /*01d0*/  @!P1 LDS R3, [R0] ;  /* 0x0000000000039984 */ /* 0x000fea0000000800 */
[----:B------:R-:W0:Y:S02]  /*01e0*/  @!P1 LDS R2, [R2] ;  /* 0x0000000002029984 */ /* 0x000e240000000800 */
[----:B0-----:R-:W-:-:S05]  /*01f0*/  @!P1 FADD R3, R2, R3 ;  /* 0x0000000302039221 */ /* 0x001fca0000000000 */
[----:B------:R1:W-:Y:S01]  /*0200*/  @!P1 STS [R0], R3 ;  /* 0x0000000300009388 */ /* 0x0003e20000000800 */
[----:B------:R-:W-:Y:S01]  /*0210*/  BAR.SYNC.DEFER_BLOCKING 0x0 ;  /* 0x0000000000007b1d */ /* 0x000fe20000010000 */
[----:B------:R-:W-:Y:S01]  /*0220*/  ISETP.GT.U32.AND P1, PT, R4, 0x3, PT ;  /* 0x000000030400780c */ /* 0x000fe20003f24070 */
[----:B------:R-:W-:-:S12]  /*0230*/  IMAD.MOV.U32 R4, RZ, RZ, R5 ;  /* 0x000000ffff047224 */ /* 0x000fd800078e0005 */
[----:B-1----:R-:W-:Y:S05]  /*0240*/  @P1 BRA `(.L_x_33) ;  /* 0xfffffffc00d41947 */ /* 0x002fea000383ffff */
.L_x_32:
[----:B------:R-:W-:Y:S05]  /*0250*/  @P0 EXIT ;  /* 0x000000000000094d */ /* 0x000fea0003800000 */
[----:B------:R-:W1:Y:S01]  /*0260*/  S2UR UR5, SR_CgaCtaId ;  /* 0x00000000000579c3 */ /* 0x000e620000008800 */
[----:B------:R-:W-:-:S07]  /*0270*/  UMOV UR4, 0x400 ;  /* 0x0000040000047882 */ /* 0x000fce0000000000 */
[----:B------:R-:W2:Y:S01]  /*0280*/  LDC.64 R2, c[0x0][0x388] ;  /* 0x0000e200ff027b82 */ /* 0x000ea20000000a00 */
[----:B-1----:R-:W-:Y:S01]  /*0290*/  ULEA UR4, UR5, UR4, 0x18 ;  /* 0x0000000405047291 */ /* 0x002fe2000f8ec0ff */
[----:B--2---:R-:W-:-:S08]  /*02a0*/  IMAD.WIDE.U32 R2, R7, 0x4, R2 ;  /* 0x0000000407027825 */ /* 0x004fd000078e0002 */
[----:B0-----:R-:W0:Y:S04]  /*02b0*/  LDS R5, [UR4] ;  /* 0x00000004ff057984 */ /* 0x001e280008000800 */
[----:B0-----:R-:W-:Y:S01]  /*02c0*/  STG.E desc[UR6][R2.64], R5 ;  /* 0x0000000502007986 */ /* 0x001fe2000c101906 */
[----:B------:R-:W-:Y:S05]  /*02d0*/  EXIT ;  /* 0x000000000000794d */ /* 0x000fea0003800000 */
.L_x_34:
        /* <DEDUP_REMOVED lines=10> */
.L_x_40:


//--------------------- .nv.shared._Z15rms_norm_kernelPKfS0_ffPfi --------------------------
	.section	.nv.shared._Z15rms_norm_kernelPKfS0_ffPfi,"aw",@nobits
	.sectionflags	@""
	.align	16
	.zero		1024


//--------------------- .nv.shared.reserved.0     --------------------------
	.section	.nv.shared.reserved.0,"aw",@nobits
	.weak		__nv_reservedSMEM_offset_0_alias
	.size		__nv_reservedSMEM_offset_0_alias, 0, 64
	.other		__nv_reservedSMEM_offset_0_alias,@"STO_CUDA_RESERVED_SHARED STV_DEFAULT"
__nv_reservedSMEM_offset_0_alias:
	.zero		0
	.zero		64


//--------------------- .nv.shared._Z10rms_kernelPfS_iif --------------------------
	.section	.nv.shared._Z10rms_kernelPfS_iif,"aw",@nobits
	.sectionflags	@""
	.align	16
	.zero		1024


//--------------------- .nv.shared._Z11bsum_kernelPKfPfi --------------------------
	.section	.nv.shared._Z11bsum_kernelPKfPfi,"aw",@nobits
	.sectionflags	@""
	.align	16
	.zero		1024


//--------------------- .nv.constant0._Z15rms_norm_kernelPKfS0_ffPfi --------------------------
	.section	.nv.constant0._Z15rms_norm_kernelPKfS0_ffPfi,"a",@progbits
	.sectionflags	@""
	.align	4
.nv.constant0._Z15rms_norm_kernelPKfS0_ffPfi:
	.zero		932


//--------------------- .nv.constant0._Z10rms_kernelPfS_iif --------------------------
	.section	.nv.constant0._Z10rms_kernelPfS_iif,"a",@progbits
	.sectionflags	@""
	.align	4
.nv.constant0._Z10rms_kernelPfS_iif:
	.zero		924


//--------------------- .nv.constant0._Z11bsum_kernelPKfPfi --------------------------
	.section	.nv.constant0._Z11bsum_kernelPKfPfi,"a",@progbits
	.sectionflags	@""
	.align	4
.nv.constant0._Z11bsum_kernelPKfPfi:
	.zero		916


//--------------------- SYMBOLS --------------------------

	.type		.nv.reservedSmem.offset0,@object
	.size		.nv.reservedSmem.offset0,0x4
	.type		.nv.reservedSmem.cap,@object
	.size		.nv.reservedSmem.cap,0x4
